//
// Generated by NVIDIA NVVM Compiler
//
// Compiler Build ID: CL-36424714
// Cuda compilation tools, release 13.0, V13.0.88
// Based on NVVM 20.0.0
//

.version 9.0
.target sm_100
.address_size 64

	// .globl	_Z27InitializeSupercooledSpherePfS_S_S_
.func  (.param .b64 func_retval0) __internal_accurate_pow
(
	.param .b64 __internal_accurate_pow_param_0,
	.param .b64 __internal_accurate_pow_param_1
)
;
.global .align 4 .b8 precalc_xorwow_matrix[102400];
.global .align 4 .b8 precalc_xorwow_offset_matrix[102400];
.global .align 4 .b8 mrg32k3aM1[2304];
.global .align 4 .b8 mrg32k3aM2[2304];
.global .align 4 .b8 mrg32k3aM1SubSeq[2016];
.global .align 4 .b8 mrg32k3aM2SubSeq[2016];
.global .align 4 .b8 mrg32k3aM1Seq[2304];
.global .align 4 .b8 mrg32k3aM2Seq[2304];
.const .align 8 .b8 __cr_lgamma_table[72];
.const .align 4 .f32 dt = 0f38D1B717;
.const .align 4 .f32 dx = 0f3CF5C28F;
.const .align 4 .f32 dy = 0f3CF5C28F;
.const .align 4 .f32 dz = 0f3CF5C28F;
.const .align 4 .f32 Gamma = 0f41200000;
.const .align 4 .f32 Precision = 0f3089705F;
.const .align 4 .f32 Radius = 0f3DCCCCCD;
.const .align 4 .f32 T0;
.const .align 4 .f32 Tm = 0f3F800000;
.const .align 4 .f32 alpha = 0f3F4CCCCD;
.const .align 4 .f32 ampl = 0f3C23D70A;
.const .align 4 .f32 delta = 0f3E4CCCCD;
.const .align 4 .f32 epsilon = 0f3C23D70A;
.const .align 4 .f32 kappa = 0f3FD9999A;
.const .align 4 .f32 tau = 0f399D4952;
.const .align 4 .b8 LaplacianStencil27[108] = {137, 136, 8, 61, 205, 204, 204, 61, 137, 136, 8, 61, 205, 204, 204, 61, 239, 238, 238, 62, 205, 204, 204, 61, 137, 136, 8, 61, 205, 204, 204, 61, 137, 136, 8, 61, 205, 204, 204, 61, 239, 238, 238, 62, 205, 204, 204, 61, 239, 238, 238, 62, 137, 136, 136, 192, 239, 238, 238, 62, 205, 204, 204, 61, 239, 238, 238, 62, 205, 204, 204, 61, 137, 136, 8, 61, 205, 204, 204, 61, 137, 136, 8, 61, 205, 204, 204, 61, 239, 238, 238, 62, 205, 204, 204, 61, 137, 136, 8, 61, 205, 204, 204, 61, 137, 136, 8, 61};

.visible .entry _Z27InitializeSupercooledSpherePfS_S_S_(
	.param .u64 .ptr .align 1 _Z27InitializeSupercooledSpherePfS_S_S__param_0,
	.param .u64 .ptr .align 1 _Z27InitializeSupercooledSpherePfS_S_S__param_1,
	.param .u64 .ptr .align 1 _Z27InitializeSupercooledSpherePfS_S_S__param_2,
	.param .u64 .ptr .align 1 _Z27InitializeSupercooledSpherePfS_S_S__param_3
)
{
	.reg .pred 	%p<41>;
	.reg .b32 	%r<72>;
	.reg .b32 	%f<17>;
	.reg .b64 	%rd<18>;
	.reg .b64 	%fd<56>;

	ld.param.u64 	%rd5, [_Z27InitializeSupercooledSpherePfS_S_S__param_0];
	ld.param.u64 	%rd3, [_Z27InitializeSupercooledSpherePfS_S_S__param_1];
	ld.param.u64 	%rd6, [_Z27InitializeSupercooledSpherePfS_S_S__param_2];
	ld.param.u64 	%rd4, [_Z27InitializeSupercooledSpherePfS_S_S__param_3];
	cvta.to.global.u64 	%rd1, %rd6;
	cvta.to.global.u64 	%rd2, %rd5;
	ld.const.f32 	%f6, [dx];
	ld.const.f32 	%f1, [dy];
	ld.const.f32 	%f2, [dz];
	mov.u32 	%r9, %ctaid.z;
	mov.u32 	%r10, %ntid.z;
	mov.u32 	%r11, %tid.z;
	mad.lo.s32 	%r1, %r9, %r10, %r11;
	mov.u32 	%r12, %ctaid.y;
	mov.u32 	%r13, %ntid.y;
	mov.u32 	%r14, %tid.y;
	mad.lo.s32 	%r2, %r12, %r13, %r14;
	mad.lo.s32 	%r15, %r1, 130, %r2;
	mov.u32 	%r16, %ctaid.x;
	mov.u32 	%r17, %ntid.x;
	mov.u32 	%r18, %tid.x;
	mad.lo.s32 	%r19, %r16, %r17, %r18;
	mad.lo.s32 	%r20, %r15, 130, %r19;
	add.s32 	%r3, %r20, 17031;
	add.s32 	%r21, %r19, 1;
	cvt.rn.f32.s32 	%f7, %r21;
	mul.f32 	%f8, %f6, %f7;
	sub.f32 	%f3, %f8, %f6;
	cvt.f64.f32 	%fd1, %f3;
	{
	.reg .b32 %temp; 
	mov.b64 	{%temp, %r4}, %fd1;
	}
	mov.f64 	%fd27, 0d4000000000000000;
	{
	.reg .b32 %temp; 
	mov.b64 	{%temp, %r22}, %fd27;
	}
	and.b32  	%r6, %r22, 2146435072;
	setp.eq.s32 	%p1, %r6, 1062207488;
	abs.f64 	%fd2, %fd1;
	{ // callseq 0, 0
	.param .b64 param0;
	st.param.f64 	[param0], %fd2;
	.param .b64 param1;
	st.param.f64 	[param1], 0d4000000000000000;
	.param .b64 retval0;
	call.uni (retval0), 
	__internal_accurate_pow, 
	(
	param0, 
	param1
	);
	ld.param.f64 	%fd28, [retval0];
	} // callseq 0
	setp.lt.s32 	%p2, %r4, 0;
	neg.f64 	%fd30, %fd28;
	selp.f64 	%fd31, %fd30, %fd28, %p1;
	selp.f64 	%fd51, %fd31, %fd28, %p2;
	setp.neu.f32 	%p3, %f3, 0f00000000;
	@%p3 bra 	$L__BB0_2;
	setp.eq.s32 	%p4, %r6, 1062207488;
	selp.b32 	%r23, %r4, 0, %p4;
	setp.lt.s32 	%p5, %r22, 0;
	or.b32  	%r24, %r23, 2146435072;
	selp.b32 	%r25, %r24, %r23, %p5;
	mov.b32 	%r26, 0;
	mov.b64 	%fd51, {%r26, %r25};
$L__BB0_2:
	add.f64 	%fd32, %fd1, 0d4000000000000000;
	{
	.reg .b32 %temp; 
	mov.b64 	{%temp, %r27}, %fd32;
	}
	and.b32  	%r28, %r27, 2146435072;
	setp.ne.s32 	%p6, %r28, 2146435072;
	@%p6 bra 	$L__BB0_7;
	setp.num.f32 	%p7, %f3, %f3;
	@%p7 bra 	$L__BB0_5;
	mov.f64 	%fd33, 0d4000000000000000;
	add.rn.f64 	%fd51, %fd1, %fd33;
	bra.uni 	$L__BB0_7;
$L__BB0_5:
	setp.neu.f64 	%p8, %fd2, 0d7FF0000000000000;
	@%p8 bra 	$L__BB0_7;
	setp.lt.s32 	%p9, %r4, 0;
	setp.eq.s32 	%p10, %r6, 1062207488;
	setp.lt.s32 	%p11, %r22, 0;
	selp.b32 	%r30, 0, 2146435072, %p11;
	and.b32  	%r31, %r22, 2147483647;
	setp.ne.s32 	%p12, %r31, 1071644672;
	or.b32  	%r32, %r30, -2147483648;
	selp.b32 	%r33, %r32, %r30, %p12;
	selp.b32 	%r34, %r33, %r30, %p10;
	selp.b32 	%r35, %r34, %r30, %p9;
	mov.b32 	%r36, 0;
	mov.b64 	%fd51, {%r36, %r35};
$L__BB0_7:
	setp.eq.s32 	%p13, %r6, 1062207488;
	setp.eq.f32 	%p14, %f3, 0f3F800000;
	selp.f64 	%fd9, 0d3FF0000000000000, %fd51, %p14;
	add.s32 	%r38, %r2, 1;
	cvt.rn.f32.u32 	%f9, %r38;
	mul.f32 	%f10, %f1, %f9;
	sub.f32 	%f4, %f10, %f1;
	cvt.f64.f32 	%fd10, %f4;
	{
	.reg .b32 %temp; 
	mov.b64 	{%temp, %r7}, %fd10;
	}
	abs.f64 	%fd11, %fd10;
	{ // callseq 1, 0
	.param .b64 param0;
	st.param.f64 	[param0], %fd11;
	.param .b64 param1;
	st.param.f64 	[param1], 0d4000000000000000;
	.param .b64 retval0;
	call.uni (retval0), 
	__internal_accurate_pow, 
	(
	param0, 
	param1
	);
	ld.param.f64 	%fd34, [retval0];
	} // callseq 1
	setp.lt.s32 	%p15, %r7, 0;
	neg.f64 	%fd36, %fd34;
	selp.f64 	%fd37, %fd36, %fd34, %p13;
	selp.f64 	%fd53, %fd37, %fd34, %p15;
	setp.neu.f32 	%p16, %f4, 0f00000000;
	@%p16 bra 	$L__BB0_9;
	setp.eq.s32 	%p17, %r6, 1062207488;
	selp.b32 	%r39, %r7, 0, %p17;
	setp.lt.s32 	%p18, %r22, 0;
	or.b32  	%r40, %r39, 2146435072;
	selp.b32 	%r41, %r40, %r39, %p18;
	mov.b32 	%r42, 0;
	mov.b64 	%fd53, {%r42, %r41};
$L__BB0_9:
	add.f64 	%fd38, %fd10, 0d4000000000000000;
	{
	.reg .b32 %temp; 
	mov.b64 	{%temp, %r43}, %fd38;
	}
	and.b32  	%r44, %r43, 2146435072;
	setp.ne.s32 	%p19, %r44, 2146435072;
	@%p19 bra 	$L__BB0_14;
	setp.num.f32 	%p20, %f4, %f4;
	@%p20 bra 	$L__BB0_12;
	mov.f64 	%fd39, 0d4000000000000000;
	add.rn.f64 	%fd53, %fd10, %fd39;
	bra.uni 	$L__BB0_14;
$L__BB0_12:
	setp.neu.f64 	%p21, %fd11, 0d7FF0000000000000;
	@%p21 bra 	$L__BB0_14;
	setp.lt.s32 	%p22, %r7, 0;
	setp.eq.s32 	%p23, %r6, 1062207488;
	setp.lt.s32 	%p24, %r22, 0;
	selp.b32 	%r46, 0, 2146435072, %p24;
	and.b32  	%r47, %r22, 2147483647;
	setp.ne.s32 	%p25, %r47, 1071644672;
	or.b32  	%r48, %r46, -2147483648;
	selp.b32 	%r49, %r48, %r46, %p25;
	selp.b32 	%r50, %r49, %r46, %p23;
	selp.b32 	%r51, %r50, %r46, %p22;
	mov.b32 	%r52, 0;
	mov.b64 	%fd53, {%r52, %r51};
$L__BB0_14:
	setp.eq.s32 	%p26, %r6, 1062207488;
	setp.eq.f32 	%p27, %f4, 0f3F800000;
	selp.f64 	%fd40, 0d3FF0000000000000, %fd53, %p27;
	add.f64 	%fd18, %fd9, %fd40;
	add.s32 	%r54, %r1, 1;
	cvt.rn.f32.u32 	%f11, %r54;
	mul.f32 	%f12, %f2, %f11;
	sub.f32 	%f5, %f12, %f2;
	cvt.f64.f32 	%fd19, %f5;
	{
	.reg .b32 %temp; 
	mov.b64 	{%temp, %r8}, %fd19;
	}
	abs.f64 	%fd20, %fd19;
	{ // callseq 2, 0
	.param .b64 param0;
	st.param.f64 	[param0], %fd20;
	.param .b64 param1;
	st.param.f64 	[param1], 0d4000000000000000;
	.param .b64 retval0;
	call.uni (retval0), 
	__internal_accurate_pow, 
	(
	param0, 
	param1
	);
	ld.param.f64 	%fd41, [retval0];
	} // callseq 2
	setp.lt.s32 	%p28, %r8, 0;
	neg.f64 	%fd43, %fd41;
	selp.f64 	%fd44, %fd43, %fd41, %p26;
	selp.f64 	%fd55, %fd44, %fd41, %p28;
	setp.neu.f32 	%p29, %f5, 0f00000000;
	@%p29 bra 	$L__BB0_16;
	setp.eq.s32 	%p30, %r6, 1062207488;
	selp.b32 	%r55, %r8, 0, %p30;
	setp.lt.s32 	%p31, %r22, 0;
	or.b32  	%r56, %r55, 2146435072;
	selp.b32 	%r57, %r56, %r55, %p31;
	mov.b32 	%r58, 0;
	mov.b64 	%fd55, {%r58, %r57};
$L__BB0_16:
	add.f64 	%fd45, %fd19, 0d4000000000000000;
	{
	.reg .b32 %temp; 
	mov.b64 	{%temp, %r59}, %fd45;
	}
	and.b32  	%r60, %r59, 2146435072;
	setp.ne.s32 	%p32, %r60, 2146435072;
	@%p32 bra 	$L__BB0_21;
	setp.num.f32 	%p33, %f5, %f5;
	@%p33 bra 	$L__BB0_19;
	mov.f64 	%fd46, 0d4000000000000000;
	add.rn.f64 	%fd55, %fd19, %fd46;
	bra.uni 	$L__BB0_21;
$L__BB0_19:
	setp.neu.f64 	%p34, %fd20, 0d7FF0000000000000;
	@%p34 bra 	$L__BB0_21;
	setp.lt.s32 	%p35, %r8, 0;
	setp.eq.s32 	%p36, %r6, 1062207488;
	setp.lt.s32 	%p37, %r22, 0;
	selp.b32 	%r62, 0, 2146435072, %p37;
	and.b32  	%r63, %r22, 2147483647;
	setp.ne.s32 	%p38, %r63, 1071644672;
	or.b32  	%r64, %r62, -2147483648;
	selp.b32 	%r65, %r64, %r62, %p38;
	selp.b32 	%r66, %r65, %r62, %p36;
	selp.b32 	%r67, %r66, %r62, %p35;
	mov.b32 	%r68, 0;
	mov.b64 	%fd55, {%r68, %r67};
$L__BB0_21:
	setp.eq.f32 	%p39, %f5, 0f3F800000;
	selp.f64 	%fd47, 0d3FF0000000000000, %fd55, %p39;
	add.f64 	%fd48, %fd18, %fd47;
	sqrt.rn.f64 	%fd49, %fd48;
	cvt.rn.f32.f64 	%f13, %fd49;
	ld.const.f32 	%f14, [Radius];
	setp.leu.f32 	%p40, %f14, %f13;
	@%p40 bra 	$L__BB0_23;
	mul.wide.s32 	%rd10, %r3, 4;
	add.s64 	%rd11, %rd2, %rd10;
	mov.b32 	%r70, 1065353216;
	st.global.u32 	[%rd11], %r70;
	ld.const.f32 	%f16, [Tm];
	add.s64 	%rd12, %rd1, %rd10;
	st.global.f32 	[%rd12], %f16;
	bra.uni 	$L__BB0_24;
$L__BB0_23:
	mul.wide.s32 	%rd7, %r3, 4;
	add.s64 	%rd8, %rd2, %rd7;
	mov.b32 	%r69, 0;
	st.global.u32 	[%rd8], %r69;
	ld.const.f32 	%f15, [T0];
	add.s64 	%rd9, %rd1, %rd7;
	st.global.f32 	[%rd9], %f15;
$L__BB0_24:
	cvta.to.global.u64 	%rd13, %rd3;
	cvta.to.global.u64 	%rd14, %rd4;
	mul.wide.s32 	%rd15, %r3, 4;
	add.s64 	%rd16, %rd13, %rd15;
	mov.b32 	%r71, 0;
	st.global.u32 	[%rd16], %r71;
	add.s64 	%rd17, %rd14, %rd15;
	st.global.u32 	[%rd17], %r71;
	ret;

}
	// .globl	_Z12CalcTimeStepPfS_S_S_
.visible .entry _Z12CalcTimeStepPfS_S_S_(
	.param .u64 .ptr .align 1 _Z12CalcTimeStepPfS_S_S__param_0,
	.param .u64 .ptr .align 1 _Z12CalcTimeStepPfS_S_S__param_1,
	.param .u64 .ptr .align 1 _Z12CalcTimeStepPfS_S_S__param_2,
	.param .u64 .ptr .align 1 _Z12CalcTimeStepPfS_S_S__param_3
)
{
	.reg .pred 	%p<110>;
	.reg .b32 	%r<147>;
	.reg .b32 	%f<261>;
	.reg .b64 	%rd<22>;
	.reg .b64 	%fd<169>;

	ld.param.u64 	%rd5, [_Z12CalcTimeStepPfS_S_S__param_0];
	cvta.to.global.u64 	%rd6, %rd5;
	mov.u32 	%r13, %ctaid.x;
	mov.u32 	%r14, %ntid.x;
	mov.u32 	%r15, %tid.x;
	mad.lo.s32 	%r16, %r13, %r14, %r15;
	mov.u32 	%r17, %ctaid.y;
	mov.u32 	%r18, %ntid.y;
	mov.u32 	%r19, %tid.y;
	mad.lo.s32 	%r20, %r17, %r18, %r19;
	mov.u32 	%r21, %ctaid.z;
	mov.u32 	%r22, %ntid.z;
	mov.u32 	%r23, %tid.z;
	mad.lo.s32 	%r24, %r21, %r22, %r23;
	mad.lo.s32 	%r25, %r24, 130, %r20;
	mad.lo.s32 	%r26, %r25, 130, %r16;
	add.s32 	%r1, %r26, 17031;
	mul.wide.s32 	%rd7, %r1, 4;
	add.s64 	%rd1, %rd6, %rd7;
	ld.global.f32 	%f1, [%rd1];
	ld.const.f32 	%f2, [Precision];
	setp.gt.f32 	%p1, %f1, %f2;
	@%p1 bra 	$L__BB1_2;
	cvt.f64.f32 	%fd68, %f1;
	cvt.f64.f32 	%fd69, %f2;
	mov.f64 	%fd70, 0d3FF0000000000000;
	sub.f64 	%fd71, %fd70, %fd69;
	setp.leu.f64 	%p2, %fd71, %fd68;
	mov.f64 	%fd166, 0d0000000000000000;
	@%p2 bra 	$L__BB1_54;
$L__BB1_2:
	mov.f32 	%f7, 0fBF20D97B;
	mul.rn.f32 	%f8, %f7, %f7;
	fma.rn.f32 	%f9, %f8, 0fBF20D97B, 0f00000000;
	fma.rn.f32 	%f10, %f8, 0fB94D4153, 0f3C0885E4;
	fma.rn.f32 	%f11, %f10, %f8, 0fBE2AAAA8;
	fma.rn.f32 	%f12, %f11, %f9, 0fBF20D97B;
	mov.f32 	%f13, 0f00000000;
	sub.f32 	%f14, %f13, %f12;
	mul.rn.f32 	%f15, %f13, %f13;
	add.f32 	%f16, %f15, 0f00000000;
	fma.rn.f32 	%f17, %f15, 0f37CBAC00, 0fBAB607ED;
	fma.rn.f32 	%f18, %f17, %f15, 0f3D2AAABB;
	fma.rn.f32 	%f19, %f18, %f15, 0fBEFFFFFF;
	fma.rn.f32 	%f20, %f19, %f16, 0f3F800000;
	mov.f32 	%f21, 0f3F490FDB;
	mul.rn.f32 	%f22, %f21, %f21;
	add.f32 	%f23, %f22, 0f00000000;
	fma.rn.f32 	%f24, %f22, 0f37CBAC00, 0fBAB607ED;
	fma.rn.f32 	%f25, %f24, %f22, 0f3D2AAABB;
	fma.rn.f32 	%f26, %f25, %f22, 0fBEFFFFFF;
	fma.rn.f32 	%f27, %f26, %f23, 0f3F800000;
	add.f32 	%f28, %f8, 0f00000000;
	fma.rn.f32 	%f29, %f8, 0f37CBAC00, 0fBAB607ED;
	fma.rn.f32 	%f30, %f29, %f8, 0f3D2AAABB;
	fma.rn.f32 	%f31, %f30, %f8, 0fBEFFFFFF;
	fma.rn.f32 	%f32, %f31, %f28, 0f3F800000;
	fma.rn.f32 	%f33, %f15, 0f00000000, 0f00000000;
	fma.rn.f32 	%f34, %f15, 0fB94D4153, 0f3C0885E4;
	fma.rn.f32 	%f35, %f34, %f15, 0fBE2AAAA8;
	fma.rn.f32 	%f36, %f35, %f33, 0f00000000;
	fma.rn.f32 	%f37, %f22, 0f3F490FDB, 0f00000000;
	fma.rn.f32 	%f38, %f22, 0fB94D4153, 0f3C0885E4;
	fma.rn.f32 	%f39, %f38, %f22, 0fBE2AAAA8;
	fma.rn.f32 	%f40, %f39, %f37, 0f3F490FDB;
	mul.f32 	%f41, %f20, %f27;
	mul.f32 	%f42, %f40, %f20;
	mul.f32 	%f43, %f27, %f32;
	mul.f32 	%f44, %f36, %f43;
	fma.rn.f32 	%f45, %f40, %f14, %f44;
	mul.f32 	%f46, %f14, %f27;
	mul.f32 	%f47, %f36, %f32;
	mul.f32 	%f48, %f40, %f47;
	sub.f32 	%f49, %f46, %f48;
	mul.f32 	%f50, %f32, %f20;
	mul.f32 	%f51, %f40, %f32;
	mul.f32 	%f52, %f36, %f46;
	sub.f32 	%f53, %f51, %f52;
	mul.f32 	%f54, %f36, %f14;
	fma.rn.f32 	%f55, %f40, %f54, %f43;
	mul.f32 	%f56, %f14, %f20;
	ld.global.f32 	%f57, [%rd1+4];
	ld.global.f32 	%f58, [%rd1+-4];
	sub.f32 	%f59, %f57, %f58;
	ld.const.f32 	%f60, [dx];
	add.f32 	%f61, %f60, %f60;
	div.rn.f32 	%f62, %f59, %f61;
	ld.global.f32 	%f63, [%rd1+520];
	ld.global.f32 	%f64, [%rd1+-520];
	sub.f32 	%f65, %f63, %f64;
	ld.const.f32 	%f66, [dy];
	add.f32 	%f67, %f66, %f66;
	div.rn.f32 	%f68, %f65, %f67;
	ld.global.f32 	%f69, [%rd1+67600];
	ld.global.f32 	%f70, [%rd1+-67600];
	sub.f32 	%f71, %f69, %f70;
	ld.const.f32 	%f72, [dz];
	add.f32 	%f73, %f72, %f72;
	div.rn.f32 	%f74, %f71, %f73;
	fma.rn.f32 	%f75, %f41, %f62, 0f00000000;
	mul.f32 	%f76, %f42, %f68;
	sub.f32 	%f77, %f75, %f76;
	fma.rn.f32 	%f3, %f36, %f74, %f77;
	fma.rn.f32 	%f78, %f45, %f62, 0f00000000;
	fma.rn.f32 	%f79, %f49, %f68, %f78;
	mul.f32 	%f80, %f50, %f74;
	sub.f32 	%f4, %f79, %f80;
	fma.rn.f32 	%f81, %f53, %f62, 0f00000000;
	fma.rn.f32 	%f82, %f55, %f68, %f81;
	fma.rn.f32 	%f5, %f56, %f74, %f82;
	cvt.f64.f32 	%fd1, %f3;
	{
	.reg .b32 %temp; 
	mov.b64 	{%temp, %r2}, %fd1;
	}
	mov.f64 	%fd72, 0d4000000000000000;
	{
	.reg .b32 %temp; 
	mov.b64 	{%temp, %r27}, %fd72;
	}
	and.b32  	%r4, %r27, 2146435072;
	setp.eq.s32 	%p3, %r4, 1062207488;
	abs.f64 	%fd2, %fd1;
	{ // callseq 3, 0
	.param .b64 param0;
	st.param.f64 	[param0], %fd2;
	.param .b64 param1;
	st.param.f64 	[param1], 0d4000000000000000;
	.param .b64 retval0;
	call.uni (retval0), 
	__internal_accurate_pow, 
	(
	param0, 
	param1
	);
	ld.param.f64 	%fd73, [retval0];
	} // callseq 3
	setp.lt.s32 	%p4, %r2, 0;
	neg.f64 	%fd75, %fd73;
	selp.f64 	%fd76, %fd75, %fd73, %p3;
	selp.f64 	%fd152, %fd76, %fd73, %p4;
	setp.neu.f32 	%p5, %f3, 0f00000000;
	@%p5 bra 	$L__BB1_4;
	setp.eq.s32 	%p6, %r4, 1062207488;
	selp.b32 	%r28, %r2, 0, %p6;
	setp.lt.s32 	%p7, %r27, 0;
	or.b32  	%r29, %r28, 2146435072;
	selp.b32 	%r30, %r29, %r28, %p7;
	mov.b32 	%r31, 0;
	mov.b64 	%fd152, {%r31, %r30};
$L__BB1_4:
	add.f64 	%fd77, %fd1, 0d4000000000000000;
	{
	.reg .b32 %temp; 
	mov.b64 	{%temp, %r32}, %fd77;
	}
	and.b32  	%r33, %r32, 2146435072;
	setp.ne.s32 	%p8, %r33, 2146435072;
	@%p8 bra 	$L__BB1_9;
	setp.num.f32 	%p9, %f3, %f3;
	@%p9 bra 	$L__BB1_7;
	mov.f64 	%fd78, 0d4000000000000000;
	add.rn.f64 	%fd152, %fd1, %fd78;
	bra.uni 	$L__BB1_9;
$L__BB1_7:
	setp.neu.f64 	%p10, %fd2, 0d7FF0000000000000;
	@%p10 bra 	$L__BB1_9;
	setp.lt.s32 	%p11, %r2, 0;
	setp.eq.s32 	%p12, %r4, 1062207488;
	setp.lt.s32 	%p13, %r27, 0;
	selp.b32 	%r35, 0, 2146435072, %p13;
	and.b32  	%r36, %r27, 2147483647;
	setp.ne.s32 	%p14, %r36, 1071644672;
	or.b32  	%r37, %r35, -2147483648;
	selp.b32 	%r38, %r37, %r35, %p14;
	selp.b32 	%r39, %r38, %r35, %p12;
	selp.b32 	%r40, %r39, %r35, %p11;
	mov.b32 	%r41, 0;
	mov.b64 	%fd152, {%r41, %r40};
$L__BB1_9:
	setp.eq.s32 	%p15, %r4, 1062207488;
	cvt.f64.f32 	%fd9, %f4;
	{
	.reg .b32 %temp; 
	mov.b64 	{%temp, %r5}, %fd9;
	}
	abs.f64 	%fd10, %fd9;
	{ // callseq 4, 0
	.param .b64 param0;
	st.param.f64 	[param0], %fd10;
	.param .b64 param1;
	st.param.f64 	[param1], 0d4000000000000000;
	.param .b64 retval0;
	call.uni (retval0), 
	__internal_accurate_pow, 
	(
	param0, 
	param1
	);
	ld.param.f64 	%fd79, [retval0];
	} // callseq 4
	setp.lt.s32 	%p16, %r5, 0;
	neg.f64 	%fd81, %fd79;
	selp.f64 	%fd82, %fd81, %fd79, %p15;
	selp.f64 	%fd154, %fd82, %fd79, %p16;
	setp.neu.f32 	%p17, %f4, 0f00000000;
	@%p17 bra 	$L__BB1_11;
	setp.eq.s32 	%p18, %r4, 1062207488;
	selp.b32 	%r43, %r5, 0, %p18;
	setp.lt.s32 	%p19, %r27, 0;
	or.b32  	%r44, %r43, 2146435072;
	selp.b32 	%r45, %r44, %r43, %p19;
	mov.b32 	%r46, 0;
	mov.b64 	%fd154, {%r46, %r45};
$L__BB1_11:
	add.f64 	%fd83, %fd9, 0d4000000000000000;
	{
	.reg .b32 %temp; 
	mov.b64 	{%temp, %r47}, %fd83;
	}
	and.b32  	%r48, %r47, 2146435072;
	setp.ne.s32 	%p20, %r48, 2146435072;
	@%p20 bra 	$L__BB1_16;
	setp.num.f32 	%p21, %f4, %f4;
	@%p21 bra 	$L__BB1_14;
	mov.f64 	%fd84, 0d4000000000000000;
	add.rn.f64 	%fd154, %fd9, %fd84;
	bra.uni 	$L__BB1_16;
$L__BB1_14:
	setp.neu.f64 	%p22, %fd10, 0d7FF0000000000000;
	@%p22 bra 	$L__BB1_16;
	setp.lt.s32 	%p23, %r5, 0;
	setp.eq.s32 	%p24, %r4, 1062207488;
	setp.lt.s32 	%p25, %r27, 0;
	selp.b32 	%r50, 0, 2146435072, %p25;
	and.b32  	%r51, %r27, 2147483647;
	setp.ne.s32 	%p26, %r51, 1071644672;
	or.b32  	%r52, %r50, -2147483648;
	selp.b32 	%r53, %r52, %r50, %p26;
	selp.b32 	%r54, %r53, %r50, %p24;
	selp.b32 	%r55, %r54, %r50, %p23;
	mov.b32 	%r56, 0;
	mov.b64 	%fd154, {%r56, %r55};
$L__BB1_16:
	setp.eq.s32 	%p27, %r4, 1062207488;
	setp.eq.f32 	%p28, %f4, 0f3F800000;
	selp.f64 	%fd85, 0d3FF0000000000000, %fd154, %p28;
	setp.eq.f32 	%p29, %f3, 0f3F800000;
	selp.f64 	%fd86, 0d3FF0000000000000, %fd152, %p29;
	add.f64 	%fd17, %fd86, %fd85;
	cvt.f64.f32 	%fd18, %f5;
	{
	.reg .b32 %temp; 
	mov.b64 	{%temp, %r6}, %fd18;
	}
	abs.f64 	%fd19, %fd18;
	{ // callseq 5, 0
	.param .b64 param0;
	st.param.f64 	[param0], %fd19;
	.param .b64 param1;
	st.param.f64 	[param1], 0d4000000000000000;
	.param .b64 retval0;
	call.uni (retval0), 
	__internal_accurate_pow, 
	(
	param0, 
	param1
	);
	ld.param.f64 	%fd87, [retval0];
	} // callseq 5
	setp.lt.s32 	%p30, %r6, 0;
	neg.f64 	%fd89, %fd87;
	selp.f64 	%fd90, %fd89, %fd87, %p27;
	selp.f64 	%fd156, %fd90, %fd87, %p30;
	setp.neu.f32 	%p31, %f5, 0f00000000;
	@%p31 bra 	$L__BB1_18;
	selp.b32 	%r58, %r6, 0, %p27;
	setp.lt.s32 	%p33, %r27, 0;
	or.b32  	%r59, %r58, 2146435072;
	selp.b32 	%r60, %r59, %r58, %p33;
	mov.b32 	%r61, 0;
	mov.b64 	%fd156, {%r61, %r60};
$L__BB1_18:
	add.f64 	%fd91, %fd18, 0d4000000000000000;
	{
	.reg .b32 %temp; 
	mov.b64 	{%temp, %r62}, %fd91;
	}
	and.b32  	%r63, %r62, 2146435072;
	setp.ne.s32 	%p34, %r63, 2146435072;
	@%p34 bra 	$L__BB1_23;
	setp.num.f32 	%p35, %f5, %f5;
	@%p35 bra 	$L__BB1_21;
	mov.f64 	%fd92, 0d4000000000000000;
	add.rn.f64 	%fd156, %fd18, %fd92;
	bra.uni 	$L__BB1_23;
$L__BB1_21:
	setp.neu.f64 	%p36, %fd19, 0d7FF0000000000000;
	@%p36 bra 	$L__BB1_23;
	setp.lt.s32 	%p37, %r6, 0;
	setp.eq.s32 	%p38, %r4, 1062207488;
	setp.lt.s32 	%p39, %r27, 0;
	selp.b32 	%r65, 0, 2146435072, %p39;
	and.b32  	%r66, %r27, 2147483647;
	setp.ne.s32 	%p40, %r66, 1071644672;
	or.b32  	%r67, %r65, -2147483648;
	selp.b32 	%r68, %r67, %r65, %p40;
	selp.b32 	%r69, %r68, %r65, %p38;
	selp.b32 	%r70, %r69, %r65, %p37;
	mov.b32 	%r71, 0;
	mov.b64 	%fd156, {%r71, %r70};
$L__BB1_23:
	setp.eq.s32 	%p41, %r4, 1062207488;
	setp.eq.f32 	%p42, %f5, 0f3F800000;
	selp.f64 	%fd93, 0d3FF0000000000000, %fd156, %p42;
	add.f64 	%fd26, %fd17, %fd93;
	{
	.reg .b32 %temp; 
	mov.b64 	{%temp, %r7}, %fd26;
	}
	abs.f64 	%fd27, %fd26;
	{ // callseq 6, 0
	.param .b64 param0;
	st.param.f64 	[param0], %fd27;
	.param .b64 param1;
	st.param.f64 	[param1], 0d4000000000000000;
	.param .b64 retval0;
	call.uni (retval0), 
	__internal_accurate_pow, 
	(
	param0, 
	param1
	);
	ld.param.f64 	%fd94, [retval0];
	} // callseq 6
	setp.lt.s32 	%p43, %r7, 0;
	neg.f64 	%fd96, %fd94;
	selp.f64 	%fd97, %fd96, %fd94, %p41;
	selp.f64 	%fd158, %fd97, %fd94, %p43;
	setp.neu.f64 	%p44, %fd26, 0d0000000000000000;
	@%p44 bra 	$L__BB1_25;
	selp.b32 	%r73, %r7, 0, %p41;
	setp.lt.s32 	%p46, %r27, 0;
	or.b32  	%r74, %r73, 2146435072;
	selp.b32 	%r75, %r74, %r73, %p46;
	mov.b32 	%r76, 0;
	mov.b64 	%fd158, {%r76, %r75};
$L__BB1_25:
	add.f64 	%fd98, %fd26, 0d4000000000000000;
	{
	.reg .b32 %temp; 
	mov.b64 	{%temp, %r77}, %fd98;
	}
	and.b32  	%r78, %r77, 2146435072;
	setp.ne.s32 	%p47, %r78, 2146435072;
	@%p47 bra 	$L__BB1_30;
	setp.num.f64 	%p48, %fd26, %fd26;
	@%p48 bra 	$L__BB1_28;
	mov.f64 	%fd99, 0d4000000000000000;
	add.rn.f64 	%fd158, %fd26, %fd99;
	bra.uni 	$L__BB1_30;
$L__BB1_28:
	setp.neu.f64 	%p49, %fd27, 0d7FF0000000000000;
	@%p49 bra 	$L__BB1_30;
	setp.lt.s32 	%p50, %r7, 0;
	setp.eq.s32 	%p51, %r4, 1062207488;
	setp.lt.s32 	%p52, %r27, 0;
	selp.b32 	%r80, 0, 2146435072, %p52;
	and.b32  	%r81, %r27, 2147483647;
	setp.ne.s32 	%p53, %r81, 1071644672;
	or.b32  	%r82, %r80, -2147483648;
	selp.b32 	%r83, %r82, %r80, %p53;
	selp.b32 	%r84, %r83, %r80, %p51;
	selp.b32 	%r85, %r84, %r80, %p50;
	mov.b32 	%r86, 0;
	mov.b64 	%fd158, {%r86, %r85};
$L__BB1_30:
	setp.eq.f64 	%p54, %fd26, 0d3FF0000000000000;
	selp.f64 	%fd101, 0d3FF0000000000000, %fd158, %p54;
	cvt.rn.f32.f64 	%f83, %fd101;
	cvt.f64.f32 	%fd34, %f83;
	setp.leu.f64 	%p55, %fd34, 0d3D719799812DEA11;
	mov.f64 	%fd165, 0d0000000000000000;
	@%p55 bra 	$L__BB1_53;
	setp.neu.f32 	%p56, %f3, 0f00000000;
	setp.lt.s32 	%p57, %r2, 0;
	mov.f64 	%fd102, 0d4010000000000000;
	{
	.reg .b32 %temp; 
	mov.b64 	{%temp, %r87}, %fd102;
	}
	and.b32  	%r9, %r87, 2146435072;
	setp.eq.s32 	%p58, %r9, 1072693248;
	{ // callseq 7, 0
	.param .b64 param0;
	st.param.f64 	[param0], %fd2;
	.param .b64 param1;
	st.param.f64 	[param1], 0d4010000000000000;
	.param .b64 retval0;
	call.uni (retval0), 
	__internal_accurate_pow, 
	(
	param0, 
	param1
	);
	ld.param.f64 	%fd103, [retval0];
	} // callseq 7
	neg.f64 	%fd105, %fd103;
	selp.f64 	%fd106, %fd105, %fd103, %p58;
	selp.f64 	%fd160, %fd106, %fd103, %p57;
	@%p56 bra 	$L__BB1_33;
	selp.b32 	%r88, %r2, 0, %p58;
	setp.lt.s32 	%p60, %r87, 0;
	or.b32  	%r89, %r88, 2146435072;
	selp.b32 	%r90, %r89, %r88, %p60;
	mov.b32 	%r91, 0;
	mov.b64 	%fd160, {%r91, %r90};
$L__BB1_33:
	add.f64 	%fd107, %fd1, 0d4010000000000000;
	{
	.reg .b32 %temp; 
	mov.b64 	{%temp, %r92}, %fd107;
	}
	and.b32  	%r93, %r92, 2146435072;
	setp.ne.s32 	%p61, %r93, 2146435072;
	@%p61 bra 	$L__BB1_38;
	setp.num.f32 	%p62, %f3, %f3;
	@%p62 bra 	$L__BB1_36;
	mov.f64 	%fd108, 0d4010000000000000;
	add.rn.f64 	%fd160, %fd1, %fd108;
	bra.uni 	$L__BB1_38;
$L__BB1_36:
	setp.neu.f64 	%p63, %fd2, 0d7FF0000000000000;
	@%p63 bra 	$L__BB1_38;
	setp.eq.s32 	%p64, %r9, 1072693248;
	setp.lt.s32 	%p65, %r2, 0;
	setp.lt.s32 	%p66, %r87, 0;
	selp.b32 	%r95, 0, 2146435072, %p66;
	and.b32  	%r96, %r87, 2147483647;
	setp.ne.s32 	%p67, %r96, 1071644672;
	or.b32  	%r97, %r95, -2147483648;
	selp.b32 	%r98, %r97, %r95, %p67;
	selp.b32 	%r99, %r98, %r95, %p64;
	selp.b32 	%r100, %r99, %r95, %p65;
	mov.b32 	%r101, 0;
	mov.b64 	%fd160, {%r101, %r100};
$L__BB1_38:
	setp.eq.s32 	%p68, %r9, 1072693248;
	setp.neu.f32 	%p69, %f4, 0f00000000;
	setp.lt.s32 	%p70, %r5, 0;
	setp.eq.f32 	%p71, %f3, 0f3F800000;
	selp.f64 	%fd41, 0d3FF0000000000000, %fd160, %p71;
	{ // callseq 8, 0
	.param .b64 param0;
	st.param.f64 	[param0], %fd10;
	.param .b64 param1;
	st.param.f64 	[param1], 0d4010000000000000;
	.param .b64 retval0;
	call.uni (retval0), 
	__internal_accurate_pow, 
	(
	param0, 
	param1
	);
	ld.param.f64 	%fd109, [retval0];
	} // callseq 8
	neg.f64 	%fd111, %fd109;
	selp.f64 	%fd112, %fd111, %fd109, %p68;
	selp.f64 	%fd162, %fd112, %fd109, %p70;
	@%p69 bra 	$L__BB1_40;
	setp.eq.s32 	%p72, %r9, 1072693248;
	selp.b32 	%r103, %r5, 0, %p72;
	setp.lt.s32 	%p73, %r87, 0;
	or.b32  	%r104, %r103, 2146435072;
	selp.b32 	%r105, %r104, %r103, %p73;
	mov.b32 	%r106, 0;
	mov.b64 	%fd162, {%r106, %r105};
$L__BB1_40:
	add.f64 	%fd113, %fd9, 0d4010000000000000;
	{
	.reg .b32 %temp; 
	mov.b64 	{%temp, %r107}, %fd113;
	}
	and.b32  	%r108, %r107, 2146435072;
	setp.ne.s32 	%p74, %r108, 2146435072;
	@%p74 bra 	$L__BB1_45;
	setp.num.f32 	%p75, %f4, %f4;
	@%p75 bra 	$L__BB1_43;
	mov.f64 	%fd114, 0d4010000000000000;
	add.rn.f64 	%fd162, %fd9, %fd114;
	bra.uni 	$L__BB1_45;
$L__BB1_43:
	setp.neu.f64 	%p76, %fd10, 0d7FF0000000000000;
	@%p76 bra 	$L__BB1_45;
	setp.eq.s32 	%p77, %r9, 1072693248;
	setp.lt.s32 	%p78, %r5, 0;
	setp.lt.s32 	%p79, %r87, 0;
	selp.b32 	%r110, 0, 2146435072, %p79;
	and.b32  	%r111, %r87, 2147483647;
	setp.ne.s32 	%p80, %r111, 1071644672;
	or.b32  	%r112, %r110, -2147483648;
	selp.b32 	%r113, %r112, %r110, %p80;
	selp.b32 	%r114, %r113, %r110, %p77;
	selp.b32 	%r115, %r114, %r110, %p78;
	mov.b32 	%r116, 0;
	mov.b64 	%fd162, {%r116, %r115};
$L__BB1_45:
	setp.eq.s32 	%p81, %r9, 1072693248;
	setp.neu.f32 	%p82, %f5, 0f00000000;
	setp.lt.s32 	%p83, %r6, 0;
	setp.eq.f32 	%p84, %f4, 0f3F800000;
	selp.f64 	%fd115, 0d3FF0000000000000, %fd162, %p84;
	add.f64 	%fd48, %fd41, %fd115;
	{ // callseq 9, 0
	.param .b64 param0;
	st.param.f64 	[param0], %fd19;
	.param .b64 param1;
	st.param.f64 	[param1], 0d4010000000000000;
	.param .b64 retval0;
	call.uni (retval0), 
	__internal_accurate_pow, 
	(
	param0, 
	param1
	);
	ld.param.f64 	%fd116, [retval0];
	} // callseq 9
	neg.f64 	%fd118, %fd116;
	selp.f64 	%fd119, %fd118, %fd116, %p81;
	selp.f64 	%fd164, %fd119, %fd116, %p83;
	@%p82 bra 	$L__BB1_47;
	setp.eq.s32 	%p85, %r9, 1072693248;
	selp.b32 	%r118, %r6, 0, %p85;
	setp.lt.s32 	%p86, %r87, 0;
	or.b32  	%r119, %r118, 2146435072;
	selp.b32 	%r120, %r119, %r118, %p86;
	mov.b32 	%r121, 0;
	mov.b64 	%fd164, {%r121, %r120};
$L__BB1_47:
	add.f64 	%fd120, %fd18, 0d4010000000000000;
	{
	.reg .b32 %temp; 
	mov.b64 	{%temp, %r122}, %fd120;
	}
	and.b32  	%r123, %r122, 2146435072;
	setp.ne.s32 	%p87, %r123, 2146435072;
	@%p87 bra 	$L__BB1_52;
	setp.num.f32 	%p88, %f5, %f5;
	@%p88 bra 	$L__BB1_50;
	mov.f64 	%fd121, 0d4010000000000000;
	add.rn.f64 	%fd164, %fd18, %fd121;
	bra.uni 	$L__BB1_52;
$L__BB1_50:
	setp.neu.f64 	%p89, %fd19, 0d7FF0000000000000;
	@%p89 bra 	$L__BB1_52;
	setp.eq.s32 	%p90, %r9, 1072693248;
	setp.lt.s32 	%p91, %r6, 0;
	setp.lt.s32 	%p92, %r87, 0;
	selp.b32 	%r125, 0, 2146435072, %p92;
	and.b32  	%r126, %r87, 2147483647;
	setp.ne.s32 	%p93, %r126, 1071644672;
	or.b32  	%r127, %r125, -2147483648;
	selp.b32 	%r128, %r127, %r125, %p93;
	selp.b32 	%r129, %r128, %r125, %p90;
	selp.b32 	%r130, %r129, %r125, %p91;
	mov.b32 	%r131, 0;
	mov.b64 	%fd164, {%r131, %r130};
$L__BB1_52:
	setp.eq.f32 	%p94, %f5, 0f3F800000;
	selp.f64 	%fd122, 0d3FF0000000000000, %fd164, %p94;
	add.f64 	%fd123, %fd48, %fd122;
	div.rn.f64 	%fd124, %fd123, %fd34;
	cvt.rn.f32.f64 	%f84, %fd124;
	cvt.f64.f32 	%fd165, %f84;
$L__BB1_53:
	ld.param.u64 	%rd19, [_Z12CalcTimeStepPfS_S_S__param_2];
	ld.const.f32 	%f85, [delta];
	cvt.f64.f32 	%fd125, %f85;
	mul.f64 	%fd126, %fd125, 0dC010000000000000;
	mov.f64 	%fd127, 0d3FF0000000000000;
	sub.f64 	%fd128, %fd127, %fd165;
	fma.rn.f64 	%fd129, %fd128, %fd126, 0d3FF0000000000000;
	cvt.rn.f32.f64 	%f86, %fd129;
	ld.const.f32 	%f87, [alpha];
	cvt.f64.f32 	%fd130, %f87;
	div.rn.f64 	%fd131, %fd130, 0d400921FB54442EEA;
	ld.const.f32 	%f88, [Gamma];
	ld.const.f32 	%f89, [Tm];
	cvta.to.global.u64 	%rd8, %rd19;
	add.s64 	%rd10, %rd8, %rd7;
	ld.global.f32 	%f90, [%rd10];
	sub.f32 	%f91, %f89, %f90;
	mul.f32 	%f92, %f88, %f91;
	mul.f32 	%f93, %f92, %f86;
	abs.f32 	%f94, %f93;
	setp.gt.f32 	%p95, %f94, 0f3F800000;
	rcp.approx.ftz.f32 	%f95, %f94;
	selp.f32 	%f96, %f95, %f94, %p95;
	mul.f32 	%f97, %f96, %f96;
	fma.rn.f32 	%f98, %f97, 0f3B2090AA, 0fBC6BE14F;
	fma.rn.f32 	%f99, %f98, %f97, 0f3D23397E;
	fma.rn.f32 	%f100, %f99, %f97, 0fBD948A7A;
	fma.rn.f32 	%f101, %f100, %f97, 0f3DD76B21;
	fma.rn.f32 	%f102, %f101, %f97, 0fBE111E88;
	fma.rn.f32 	%f103, %f102, %f97, 0f3E4CAF60;
	fma.rn.f32 	%f104, %f103, %f97, 0fBEAAAA27;
	mul.f32 	%f105, %f97, %f104;
	fma.rn.f32 	%f106, %f105, %f96, %f96;
	neg.f32 	%f107, %f106;
	fma.rn.f32 	%f108, 0f3F6EE581, 0f3FD774EB, %f107;
	selp.f32 	%f109, %f108, %f106, %p95;
	setp.num.f32 	%p96, %f94, %f94;
	copysign.f32 	%f110, %f93, %f109;
	selp.f32 	%f111, %f110, %f109, %p96;
	cvt.f64.f32 	%fd132, %f111;
	mul.f64 	%fd133, %fd131, %fd132;
	cvt.rn.f32.f64 	%f112, %fd133;
	cvt.f64.f32 	%fd134, %f1;
	sub.f64 	%fd135, %fd127, %fd134;
	mul.f64 	%fd136, %fd135, %fd134;
	add.f64 	%fd137, %fd134, 0dBFE0000000000000;
	cvt.f64.f32 	%fd138, %f112;
	add.f64 	%fd139, %fd137, %fd138;
	fma.rn.f64 	%fd140, %fd136, %fd139, 0d0000000000000000;
	cvt.rn.f32.f64 	%f113, %fd140;
	cvt.f64.f32 	%fd166, %f113;
$L__BB1_54:
	ld.const.f32 	%f6, [epsilon];
	cvt.f64.f32 	%fd59, %f6;
	{
	.reg .b32 %temp; 
	mov.b64 	{%temp, %r10}, %fd59;
	}
	mov.f64 	%fd141, 0d4000000000000000;
	{
	.reg .b32 %temp; 
	mov.b64 	{%temp, %r132}, %fd141;
	}
	and.b32  	%r12, %r132, 2146435072;
	setp.eq.s32 	%p97, %r12, 1062207488;
	abs.f64 	%fd60, %fd59;
	{ // callseq 10, 0
	.param .b64 param0;
	st.param.f64 	[param0], %fd60;
	.param .b64 param1;
	st.param.f64 	[param1], 0d4000000000000000;
	.param .b64 retval0;
	call.uni (retval0), 
	__internal_accurate_pow, 
	(
	param0, 
	param1
	);
	ld.param.f64 	%fd142, [retval0];
	} // callseq 10
	setp.lt.s32 	%p98, %r10, 0;
	neg.f64 	%fd144, %fd142;
	selp.f64 	%fd145, %fd144, %fd142, %p97;
	selp.f64 	%fd168, %fd145, %fd142, %p98;
	setp.neu.f32 	%p99, %f6, 0f00000000;
	@%p99 bra 	$L__BB1_56;
	setp.eq.s32 	%p100, %r12, 1062207488;
	selp.b32 	%r133, %r10, 0, %p100;
	setp.lt.s32 	%p101, %r132, 0;
	or.b32  	%r134, %r133, 2146435072;
	selp.b32 	%r135, %r134, %r133, %p101;
	mov.b32 	%r136, 0;
	mov.b64 	%fd168, {%r136, %r135};
$L__BB1_56:
	add.f64 	%fd146, %fd59, 0d4000000000000000;
	{
	.reg .b32 %temp; 
	mov.b64 	{%temp, %r137}, %fd146;
	}
	and.b32  	%r138, %r137, 2146435072;
	setp.ne.s32 	%p102, %r138, 2146435072;
	@%p102 bra 	$L__BB1_61;
	setp.num.f32 	%p103, %f6, %f6;
	@%p103 bra 	$L__BB1_59;
	mov.f64 	%fd147, 0d4000000000000000;
	add.rn.f64 	%fd168, %fd59, %fd147;
	bra.uni 	$L__BB1_61;
$L__BB1_59:
	setp.neu.f64 	%p104, %fd60, 0d7FF0000000000000;
	@%p104 bra 	$L__BB1_61;
	setp.lt.s32 	%p105, %r10, 0;
	setp.eq.s32 	%p106, %r12, 1062207488;
	setp.lt.s32 	%p107, %r132, 0;
	selp.b32 	%r140, 0, 2146435072, %p107;
	and.b32  	%r141, %r132, 2147483647;
	setp.ne.s32 	%p108, %r141, 1071644672;
	or.b32  	%r142, %r140, -2147483648;
	selp.b32 	%r143, %r142, %r140, %p108;
	selp.b32 	%r144, %r143, %r140, %p106;
	selp.b32 	%r145, %r144, %r140, %p105;
	mov.b32 	%r146, 0;
	mov.b64 	%fd168, {%r146, %r145};
$L__BB1_61:
	ld.param.u64 	%rd21, [_Z12CalcTimeStepPfS_S_S__param_3];
	ld.param.u64 	%rd20, [_Z12CalcTimeStepPfS_S_S__param_2];
	ld.param.u64 	%rd18, [_Z12CalcTimeStepPfS_S_S__param_1];
	cvta.to.global.u64 	%rd11, %rd18;
	setp.eq.f32 	%p109, %f6, 0f3F800000;
	selp.f64 	%fd148, 0d3FF0000000000000, %fd168, %p109;
	ld.const.f32 	%f114, [LaplacianStencil27];
	ld.global.f32 	%f115, [%rd1+-68124];
	fma.rn.f32 	%f116, %f114, %f115, 0f00000000;
	ld.const.f32 	%f117, [LaplacianStencil27+4];
	ld.global.f32 	%f118, [%rd1+-524];
	fma.rn.f32 	%f119, %f117, %f118, %f116;
	ld.const.f32 	%f120, [LaplacianStencil27+8];
	ld.global.f32 	%f121, [%rd1+67076];
	fma.rn.f32 	%f122, %f120, %f121, %f119;
	ld.const.f32 	%f123, [LaplacianStencil27+12];
	ld.global.f32 	%f124, [%rd1+-67604];
	fma.rn.f32 	%f125, %f123, %f124, %f122;
	ld.const.f32 	%f126, [LaplacianStencil27+16];
	ld.global.f32 	%f127, [%rd1+-4];
	fma.rn.f32 	%f128, %f126, %f127, %f125;
	ld.const.f32 	%f129, [LaplacianStencil27+20];
	ld.global.f32 	%f130, [%rd1+67596];
	fma.rn.f32 	%f131, %f129, %f130, %f128;
	ld.const.f32 	%f132, [LaplacianStencil27+24];
	ld.global.f32 	%f133, [%rd1+-67084];
	fma.rn.f32 	%f134, %f132, %f133, %f131;
	ld.const.f32 	%f135, [LaplacianStencil27+28];
	ld.global.f32 	%f136, [%rd1+516];
	fma.rn.f32 	%f137, %f135, %f136, %f134;
	ld.const.f32 	%f138, [LaplacianStencil27+32];
	ld.global.f32 	%f139, [%rd1+68116];
	fma.rn.f32 	%f140, %f138, %f139, %f137;
	ld.const.f32 	%f141, [LaplacianStencil27+36];
	ld.global.f32 	%f142, [%rd1+-68120];
	fma.rn.f32 	%f143, %f141, %f142, %f140;
	ld.const.f32 	%f144, [LaplacianStencil27+40];
	ld.global.f32 	%f145, [%rd1+-520];
	fma.rn.f32 	%f146, %f144, %f145, %f143;
	ld.const.f32 	%f147, [LaplacianStencil27+44];
	ld.global.f32 	%f148, [%rd1+67080];
	fma.rn.f32 	%f149, %f147, %f148, %f146;
	ld.const.f32 	%f150, [LaplacianStencil27+48];
	ld.global.f32 	%f151, [%rd1+-67600];
	fma.rn.f32 	%f152, %f150, %f151, %f149;
	ld.const.f32 	%f153, [LaplacianStencil27+52];
	fma.rn.f32 	%f154, %f153, %f1, %f152;
	ld.const.f32 	%f155, [LaplacianStencil27+56];
	ld.global.f32 	%f156, [%rd1+67600];
	fma.rn.f32 	%f157, %f155, %f156, %f154;
	ld.const.f32 	%f158, [LaplacianStencil27+60];
	ld.global.f32 	%f159, [%rd1+-67080];
	fma.rn.f32 	%f160, %f158, %f159, %f157;
	ld.const.f32 	%f161, [LaplacianStencil27+64];
	ld.global.f32 	%f162, [%rd1+520];
	fma.rn.f32 	%f163, %f161, %f162, %f160;
	ld.const.f32 	%f164, [LaplacianStencil27+68];
	ld.global.f32 	%f165, [%rd1+68120];
	fma.rn.f32 	%f166, %f164, %f165, %f163;
	ld.const.f32 	%f167, [LaplacianStencil27+72];
	ld.global.f32 	%f168, [%rd1+-68116];
	fma.rn.f32 	%f169, %f167, %f168, %f166;
	ld.const.f32 	%f170, [LaplacianStencil27+76];
	ld.global.f32 	%f171, [%rd1+-516];
	fma.rn.f32 	%f172, %f170, %f171, %f169;
	ld.const.f32 	%f173, [LaplacianStencil27+80];
	ld.global.f32 	%f174, [%rd1+67084];
	fma.rn.f32 	%f175, %f173, %f174, %f172;
	ld.const.f32 	%f176, [LaplacianStencil27+84];
	ld.global.f32 	%f177, [%rd1+-67596];
	fma.rn.f32 	%f178, %f176, %f177, %f175;
	ld.const.f32 	%f179, [LaplacianStencil27+88];
	ld.global.f32 	%f180, [%rd1+4];
	fma.rn.f32 	%f181, %f179, %f180, %f178;
	ld.const.f32 	%f182, [LaplacianStencil27+92];
	ld.global.f32 	%f183, [%rd1+67604];
	fma.rn.f32 	%f184, %f182, %f183, %f181;
	ld.const.f32 	%f185, [LaplacianStencil27+96];
	ld.global.f32 	%f186, [%rd1+-67076];
	fma.rn.f32 	%f187, %f185, %f186, %f184;
	ld.const.f32 	%f188, [LaplacianStencil27+100];
	ld.global.f32 	%f189, [%rd1+524];
	fma.rn.f32 	%f190, %f188, %f189, %f187;
	ld.const.f32 	%f191, [LaplacianStencil27+104];
	ld.global.f32 	%f192, [%rd1+68124];
	fma.rn.f32 	%f193, %f191, %f192, %f190;
	ld.const.f32 	%f194, [dx];
	mul.f32 	%f195, %f194, %f194;
	div.rn.f32 	%f196, %f193, %f195;
	cvt.f64.f32 	%fd149, %f196;
	fma.rn.f64 	%fd150, %fd148, %fd149, %fd166;
	cvt.rn.f32.f64 	%f197, %fd150;
	ld.const.f32 	%f198, [tau];
	div.rn.f32 	%f199, %f197, %f198;
	mul.wide.s32 	%rd12, %r1, 4;
	add.s64 	%rd13, %rd11, %rd12;
	ld.global.f32 	%f200, [%rd13];
	add.f32 	%f201, %f200, %f199;
	st.global.f32 	[%rd13], %f201;
	cvta.to.global.u64 	%rd14, %rd20;
	add.s64 	%rd15, %rd14, %rd12;
	ld.global.f32 	%f202, [%rd15+-68124];
	fma.rn.f32 	%f203, %f114, %f202, 0f00000000;
	ld.global.f32 	%f204, [%rd15+-524];
	fma.rn.f32 	%f205, %f117, %f204, %f203;
	ld.global.f32 	%f206, [%rd15+67076];
	fma.rn.f32 	%f207, %f120, %f206, %f205;
	ld.global.f32 	%f208, [%rd15+-67604];
	fma.rn.f32 	%f209, %f123, %f208, %f207;
	ld.global.f32 	%f210, [%rd15+-4];
	fma.rn.f32 	%f211, %f126, %f210, %f209;
	ld.global.f32 	%f212, [%rd15+67596];
	fma.rn.f32 	%f213, %f129, %f212, %f211;
	ld.global.f32 	%f214, [%rd15+-67084];
	fma.rn.f32 	%f215, %f132, %f214, %f213;
	ld.global.f32 	%f216, [%rd15+516];
	fma.rn.f32 	%f217, %f135, %f216, %f215;
	ld.global.f32 	%f218, [%rd15+68116];
	fma.rn.f32 	%f219, %f138, %f218, %f217;
	ld.global.f32 	%f220, [%rd15+-68120];
	fma.rn.f32 	%f221, %f141, %f220, %f219;
	ld.global.f32 	%f222, [%rd15+-520];
	fma.rn.f32 	%f223, %f144, %f222, %f221;
	ld.global.f32 	%f224, [%rd15+67080];
	fma.rn.f32 	%f225, %f147, %f224, %f223;
	ld.global.f32 	%f226, [%rd15+-67600];
	fma.rn.f32 	%f227, %f150, %f226, %f225;
	ld.global.f32 	%f228, [%rd15];
	fma.rn.f32 	%f229, %f153, %f228, %f227;
	ld.global.f32 	%f230, [%rd15+67600];
	fma.rn.f32 	%f231, %f155, %f230, %f229;
	ld.global.f32 	%f232, [%rd15+-67080];
	fma.rn.f32 	%f233, %f158, %f232, %f231;
	ld.global.f32 	%f234, [%rd15+520];
	fma.rn.f32 	%f235, %f161, %f234, %f233;
	ld.global.f32 	%f236, [%rd15+68120];
	fma.rn.f32 	%f237, %f164, %f236, %f235;
	ld.global.f32 	%f238, [%rd15+-68116];
	fma.rn.f32 	%f239, %f167, %f238, %f237;
	ld.global.f32 	%f240, [%rd15+-516];
	fma.rn.f32 	%f241, %f170, %f240, %f239;
	ld.global.f32 	%f242, [%rd15+67084];
	fma.rn.f32 	%f243, %f173, %f242, %f241;
	ld.global.f32 	%f244, [%rd15+-67596];
	fma.rn.f32 	%f245, %f176, %f244, %f243;
	ld.global.f32 	%f246, [%rd15+4];
	fma.rn.f32 	%f247, %f179, %f246, %f245;
	ld.global.f32 	%f248, [%rd15+67604];
	fma.rn.f32 	%f249, %f182, %f248, %f247;
	ld.global.f32 	%f250, [%rd15+-67076];
	fma.rn.f32 	%f251, %f185, %f250, %f249;
	ld.global.f32 	%f252, [%rd15+524];
	fma.rn.f32 	%f253, %f188, %f252, %f251;
	ld.global.f32 	%f254, [%rd15+68124];
	fma.rn.f32 	%f255, %f191, %f254, %f253;
	cvta.to.global.u64 	%rd16, %rd21;
	div.rn.f32 	%f256, %f255, %f195;
	ld.const.f32 	%f257, [kappa];
	fma.rn.f32 	%f258, %f199, %f257, %f256;
	add.s64 	%rd17, %rd16, %rd12;
	ld.global.f32 	%f259, [%rd17];
	add.f32 	%f260, %f259, %f258;
	st.global.f32 	[%rd17], %f260;
	ret;

}
	// .globl	_Z13ApplyTimeStepPfS_
.visible .entry _Z13ApplyTimeStepPfS_(
	.param .u64 .ptr .align 1 _Z13ApplyTimeStepPfS__param_0,
	.param .u64 .ptr .align 1 _Z13ApplyTimeStepPfS__param_1
)
{
	.reg .b32 	%r<17>;
	.reg .b32 	%f<5>;
	.reg .b64 	%rd<8>;

	ld.param.u64 	%rd1, [_Z13ApplyTimeStepPfS__param_0];
	ld.param.u64 	%rd2, [_Z13ApplyTimeStepPfS__param_1];
	cvta.to.global.u64 	%rd3, %rd1;
	cvta.to.global.u64 	%rd4, %rd2;
	mov.u32 	%r1, %ctaid.z;
	mov.u32 	%r2, %ntid.z;
	mov.u32 	%r3, %tid.z;
	mad.lo.s32 	%r4, %r1, %r2, %r3;
	mov.u32 	%r5, %ctaid.y;
	mov.u32 	%r6, %ntid.y;
	mov.u32 	%r7, %tid.y;
	mad.lo.s32 	%r8, %r5, %r6, %r7;
	mad.lo.s32 	%r9, %r4, 130, %r8;
	mov.u32 	%r10, %ctaid.x;
	mov.u32 	%r11, %ntid.x;
	mov.u32 	%r12, %tid.x;
	mad.lo.s32 	%r13, %r10, %r11, %r12;
	mad.lo.s32 	%r14, %r9, 130, %r13;
	add.s32 	%r15, %r14, 17031;
	ld.const.f32 	%f1, [dt];
	mul.wide.s32 	%rd5, %r15, 4;
	add.s64 	%rd6, %rd4, %rd5;
	ld.global.f32 	%f2, [%rd6];
	add.s64 	%rd7, %rd3, %rd5;
	ld.global.f32 	%f3, [%rd7];
	fma.rn.f32 	%f4, %f1, %f2, %f3;
	st.global.f32 	[%rd7], %f4;
	mov.b32 	%r16, 0;
	st.global.u32 	[%rd6], %r16;
	ret;

}
	// .globl	_Z15SetBoundariesYZPf
.visible .entry _Z15SetBoundariesYZPf(
	.param .u64 .ptr .align 1 _Z15SetBoundariesYZPf_param_0
)
{
	.reg .b32 	%r<17>;
	.reg .b32 	%f<3>;
	.reg .b64 	%rd<7>;

	ld.param.u64 	%rd1, [_Z15SetBoundariesYZPf_param_0];
	cvta.to.global.u64 	%rd2, %rd1;
	mov.u32 	%r1, %ctaid.x;
	mov.u32 	%r2, %ntid.x;
	mov.u32 	%r3, %tid.x;
	mad.lo.s32 	%r4, %r1, %r2, %r3;
	mov.u32 	%r5, %ctaid.y;
	mov.u32 	%r6, %ntid.y;
	mov.u32 	%r7, %tid.y;
	mad.lo.s32 	%r8, %r5, %r6, %r7;
	mov.u32 	%r9, %ctaid.z;
	mov.u32 	%r10, %ntid.z;
	mov.u32 	%r11, %tid.z;
	mad.lo.s32 	%r12, %r9, %r10, %r11;
	mad.lo.s32 	%r13, %r12, 130, %r4;
	mul.lo.s32 	%r14, %r13, 130;
	sub.s32 	%r15, %r14, %r8;
	mul.wide.s32 	%rd3, %r15, 4;
	add.s64 	%rd4, %rd2, %rd3;
	ld.global.f32 	%f1, [%rd4+4];
	add.s32 	%r16, %r14, %r8;
	mul.wide.s32 	%rd5, %r16, 4;
	add.s64 	%rd6, %rd2, %rd5;
	st.global.f32 	[%rd6], %f1;
	ld.global.f32 	%f2, [%rd6+512];
	st.global.f32 	[%rd4+516], %f2;
	ret;

}
	// .globl	_Z15SetBoundariesXZPf
.visible .entry _Z15SetBoundariesXZPf(
	.param .u64 .ptr .align 1 _Z15SetBoundariesXZPf_param_0
)
{
	.reg .b32 	%r<19>;
	.reg .b32 	%f<3>;
	.reg .b64 	%rd<7>;

	ld.param.u64 	%rd1, [_Z15SetBoundariesXZPf_param_0];
	cvta.to.global.u64 	%rd2, %rd1;
	mov.u32 	%r1, %ctaid.x;
	mov.u32 	%r2, %ntid.x;
	mov.u32 	%r3, %tid.x;
	mad.lo.s32 	%r4, %r1, %r2, %r3;
	mov.u32 	%r5, %ctaid.y;
	mov.u32 	%r6, %ntid.y;
	mov.u32 	%r7, %tid.y;
	mad.lo.s32 	%r8, %r5, %r6, %r7;
	mov.u32 	%r9, %ctaid.z;
	mov.u32 	%r10, %ntid.z;
	mov.u32 	%r11, %tid.z;
	mad.lo.s32 	%r12, %r9, %r10, %r11;
	mul.lo.s32 	%r13, %r12, 130;
	sub.s32 	%r14, %r13, %r8;
	mad.lo.s32 	%r15, %r14, 130, %r4;
	add.s32 	%r16, %r15, 130;
	mul.wide.s32 	%rd3, %r16, 4;
	add.s64 	%rd4, %rd2, %rd3;
	ld.global.f32 	%f1, [%rd4];
	add.s32 	%r17, %r13, %r8;
	mad.lo.s32 	%r18, %r17, 130, %r4;
	mul.wide.s32 	%rd5, %r18, 4;
	add.s64 	%rd6, %rd2, %rd5;
	st.global.f32 	[%rd6], %f1;
	ld.global.f32 	%f2, [%rd6+66560];
	st.global.f32 	[%rd4+66560], %f2;
	ret;

}
	// .globl	_Z15SetBoundariesXYPf
.visible .entry _Z15SetBoundariesXYPf(
	.param .u64 .ptr .align 1 _Z15SetBoundariesXYPf_param_0
)
{
	.reg .b32 	%r<18>;
	.reg .b32 	%f<3>;
	.reg .b64 	%rd<7>;

	ld.param.u64 	%rd1, [_Z15SetBoundariesXYPf_param_0];
	cvta.to.global.u64 	%rd2, %rd1;
	mov.u32 	%r1, %ctaid.x;
	mov.u32 	%r2, %ntid.x;
	mov.u32 	%r3, %tid.x;
	mad.lo.s32 	%r4, %r1, %r2, %r3;
	mov.u32 	%r5, %ctaid.y;
	mov.u32 	%r6, %ntid.y;
	mov.u32 	%r7, %tid.y;
	mad.lo.s32 	%r8, %r5, %r6, %r7;
	mov.u32 	%r9, %ctaid.z;
	mov.u32 	%r10, %ntid.z;
	mov.u32 	%r11, %tid.z;
	mad.lo.s32 	%r12, %r9, %r10, %r11;
	sub.s32 	%r13, 1, %r8;
	mad.lo.s32 	%r14, %r13, 130, %r12;
	mad.lo.s32 	%r15, %r14, 130, %r4;
	mul.wide.s32 	%rd3, %r15, 4;
	add.s64 	%rd4, %rd2, %rd3;
	ld.global.f32 	%f1, [%rd4];
	mad.lo.s32 	%r16, %r8, 130, %r12;
	mad.lo.s32 	%r17, %r16, 130, %r4;
	mul.wide.s32 	%rd5, %r17, 4;
	add.s64 	%rd6, %rd2, %rd5;
	st.global.f32 	[%rd6], %f1;
	ld.global.f32 	%f2, [%rd6+8652800];
	st.global.f32 	[%rd4+8652800], %f2;
	ret;

}
	// .globl	_Z23InitializeRandomNumbersP17curandStateXORWOW
.visible .entry _Z23InitializeRandomNumbersP17curandStateXORWOW(
	.param .u64 .ptr .align 1 _Z23InitializeRandomNumbersP17curandStateXORWOW_param_0
)
{
	.reg .pred 	%p<24>;
	.reg .b32 	%r<417>;
	.reg .b64 	%rd<18>;

	ld.param.u64 	%rd8, [_Z23InitializeRandomNumbersP17curandStateXORWOW_param_0];
	cvta.to.global.u64 	%rd9, %rd8;
	mov.u32 	%r182, %ctaid.z;
	mov.u32 	%r183, %ntid.z;
	mov.u32 	%r184, %tid.z;
	mad.lo.s32 	%r185, %r182, %r183, %r184;
	mov.u32 	%r186, %ctaid.y;
	mov.u32 	%r187, %ntid.y;
	mov.u32 	%r188, %tid.y;
	mad.lo.s32 	%r189, %r186, %r187, %r188;
	mad.lo.s32 	%r190, %r185, 130, %r189;
	mov.u32 	%r191, %ctaid.x;
	mov.u32 	%r192, %ntid.x;
	mov.u32 	%r193, %tid.x;
	mad.lo.s32 	%r194, %r191, %r192, %r193;
	mad.lo.s32 	%r195, %r190, 130, %r194;
	add.s32 	%r196, %r195, 17031;
	cvt.s64.s32 	%rd17, %r196;
	mul.wide.s32 	%rd10, %r196, 48;
	add.s64 	%rd2, %rd9, %rd10;
	mov.b32 	%r197, 1969363375;
	mov.b32 	%r198, 1207773362;
	st.global.v2.u32 	[%rd2], {%r198, %r197};
	mov.b32 	%r199, -123459836;
	mov.b32 	%r200, 2073827711;
	st.global.v2.u32 	[%rd2+8], {%r200, %r199};
	mov.b32 	%r201, 1851689907;
	mov.b32 	%r202, -589760388;
	st.global.v2.u32 	[%rd2+16], {%r202, %r201};
	setp.eq.s32 	%p1, %r196, 0;
	@%p1 bra 	$L__BB6_42;
	mov.b32 	%r323, 0;
	mov.u64 	%rd12, precalc_xorwow_matrix;
$L__BB6_2:
	and.b64  	%rd4, %rd17, 3;
	setp.eq.s64 	%p2, %rd4, 0;
	@%p2 bra 	$L__BB6_41;
	mul.wide.u32 	%rd11, %r323, 3200;
	add.s64 	%rd5, %rd12, %rd11;
	cvt.u32.u64 	%r2, %rd4;
	mov.b32 	%r324, 0;
$L__BB6_4:
	mov.b32 	%r337, 0;
	mov.u32 	%r338, %r337;
	mov.u32 	%r339, %r337;
	mov.u32 	%r340, %r337;
	mov.u32 	%r341, %r337;
	mov.u32 	%r330, %r337;
$L__BB6_5:
	mul.wide.u32 	%rd13, %r330, 4;
	add.s64 	%rd14, %rd2, %rd13;
	ld.global.u32 	%r10, [%rd14+4];
	shl.b32 	%r11, %r330, 5;
	mov.b32 	%r336, 0;
$L__BB6_6:
	.pragma "nounroll";
	shr.u32 	%r207, %r10, %r336;
	and.b32  	%r208, %r207, 1;
	setp.eq.b32 	%p3, %r208, 1;
	not.pred 	%p4, %p3;
	add.s32 	%r209, %r11, %r336;
	mul.lo.s32 	%r210, %r209, 5;
	mul.wide.u32 	%rd15, %r210, 4;
	add.s64 	%rd6, %rd5, %rd15;
	@%p4 bra 	$L__BB6_8;
	ld.global.u32 	%r211, [%rd6];
	xor.b32  	%r341, %r341, %r211;
	ld.global.u32 	%r212, [%rd6+4];
	xor.b32  	%r340, %r340, %r212;
	ld.global.u32 	%r213, [%rd6+8];
	xor.b32  	%r339, %r339, %r213;
	ld.global.u32 	%r214, [%rd6+12];
	xor.b32  	%r338, %r338, %r214;
	ld.global.u32 	%r215, [%rd6+16];
	xor.b32  	%r337, %r337, %r215;
$L__BB6_8:
	and.b32  	%r217, %r207, 2;
	setp.eq.s32 	%p5, %r217, 0;
	@%p5 bra 	$L__BB6_10;
	ld.global.u32 	%r218, [%rd6+20];
	xor.b32  	%r341, %r341, %r218;
	ld.global.u32 	%r219, [%rd6+24];
	xor.b32  	%r340, %r340, %r219;
	ld.global.u32 	%r220, [%rd6+28];
	xor.b32  	%r339, %r339, %r220;
	ld.global.u32 	%r221, [%rd6+32];
	xor.b32  	%r338, %r338, %r221;
	ld.global.u32 	%r222, [%rd6+36];
	xor.b32  	%r337, %r337, %r222;
$L__BB6_10:
	and.b32  	%r224, %r207, 4;
	setp.eq.s32 	%p6, %r224, 0;
	@%p6 bra 	$L__BB6_12;
	ld.global.u32 	%r225, [%rd6+40];
	xor.b32  	%r341, %r341, %r225;
	ld.global.u32 	%r226, [%rd6+44];
	xor.b32  	%r340, %r340, %r226;
	ld.global.u32 	%r227, [%rd6+48];
	xor.b32  	%r339, %r339, %r227;
	ld.global.u32 	%r228, [%rd6+52];
	xor.b32  	%r338, %r338, %r228;
	ld.global.u32 	%r229, [%rd6+56];
	xor.b32  	%r337, %r337, %r229;
$L__BB6_12:
	and.b32  	%r231, %r207, 8;
	setp.eq.s32 	%p7, %r231, 0;
	@%p7 bra 	$L__BB6_14;
	ld.global.u32 	%r232, [%rd6+60];
	xor.b32  	%r341, %r341, %r232;
	ld.global.u32 	%r233, [%rd6+64];
	xor.b32  	%r340, %r340, %r233;
	ld.global.u32 	%r234, [%rd6+68];
	xor.b32  	%r339, %r339, %r234;
	ld.global.u32 	%r235, [%rd6+72];
	xor.b32  	%r338, %r338, %r235;
	ld.global.u32 	%r236, [%rd6+76];
	xor.b32  	%r337, %r337, %r236;
$L__BB6_14:
	and.b32  	%r238, %r207, 16;
	setp.eq.s32 	%p8, %r238, 0;
	@%p8 bra 	$L__BB6_16;
	ld.global.u32 	%r239, [%rd6+80];
	xor.b32  	%r341, %r341, %r239;
	ld.global.u32 	%r240, [%rd6+84];
	xor.b32  	%r340, %r340, %r240;
	ld.global.u32 	%r241, [%rd6+88];
	xor.b32  	%r339, %r339, %r241;
	ld.global.u32 	%r242, [%rd6+92];
	xor.b32  	%r338, %r338, %r242;
	ld.global.u32 	%r243, [%rd6+96];
	xor.b32  	%r337, %r337, %r243;
$L__BB6_16:
	and.b32  	%r245, %r207, 32;
	setp.eq.s32 	%p9, %r245, 0;
	@%p9 bra 	$L__BB6_18;
	ld.global.u32 	%r246, [%rd6+100];
	xor.b32  	%r341, %r341, %r246;
	ld.global.u32 	%r247, [%rd6+104];
	xor.b32  	%r340, %r340, %r247;
	ld.global.u32 	%r248, [%rd6+108];
	xor.b32  	%r339, %r339, %r248;
	ld.global.u32 	%r249, [%rd6+112];
	xor.b32  	%r338, %r338, %r249;
	ld.global.u32 	%r250, [%rd6+116];
	xor.b32  	%r337, %r337, %r250;
$L__BB6_18:
	and.b32  	%r252, %r207, 64;
	setp.eq.s32 	%p10, %r252, 0;
	@%p10 bra 	$L__BB6_20;
	ld.global.u32 	%r253, [%rd6+120];
	xor.b32  	%r341, %r341, %r253;
	ld.global.u32 	%r254, [%rd6+124];
	xor.b32  	%r340, %r340, %r254;
	ld.global.u32 	%r255, [%rd6+128];
	xor.b32  	%r339, %r339, %r255;
	ld.global.u32 	%r256, [%rd6+132];
	xor.b32  	%r338, %r338, %r256;
	ld.global.u32 	%r257, [%rd6+136];
	xor.b32  	%r337, %r337, %r257;
$L__BB6_20:
	and.b32  	%r259, %r207, 128;
	setp.eq.s32 	%p11, %r259, 0;
	@%p11 bra 	$L__BB6_22;
	ld.global.u32 	%r260, [%rd6+140];
	xor.b32  	%r341, %r341, %r260;
	ld.global.u32 	%r261, [%rd6+144];
	xor.b32  	%r340, %r340, %r261;
	ld.global.u32 	%r262, [%rd6+148];
	xor.b32  	%r339, %r339, %r262;
	ld.global.u32 	%r263, [%rd6+152];
	xor.b32  	%r338, %r338, %r263;
	ld.global.u32 	%r264, [%rd6+156];
	xor.b32  	%r337, %r337, %r264;
$L__BB6_22:
	and.b32  	%r266, %r207, 256;
	setp.eq.s32 	%p12, %r266, 0;
	@%p12 bra 	$L__BB6_24;
	ld.global.u32 	%r267, [%rd6+160];
	xor.b32  	%r341, %r341, %r267;
	ld.global.u32 	%r268, [%rd6+164];
	xor.b32  	%r340, %r340, %r268;
	ld.global.u32 	%r269, [%rd6+168];
	xor.b32  	%r339, %r339, %r269;
	ld.global.u32 	%r270, [%rd6+172];
	xor.b32  	%r338, %r338, %r270;
	ld.global.u32 	%r271, [%rd6+176];
	xor.b32  	%r337, %r337, %r271;
$L__BB6_24:
	and.b32  	%r273, %r207, 512;
	setp.eq.s32 	%p13, %r273, 0;
	@%p13 bra 	$L__BB6_26;
	ld.global.u32 	%r274, [%rd6+180];
	xor.b32  	%r341, %r341, %r274;
	ld.global.u32 	%r275, [%rd6+184];
	xor.b32  	%r340, %r340, %r275;
	ld.global.u32 	%r276, [%rd6+188];
	xor.b32  	%r339, %r339, %r276;
	ld.global.u32 	%r277, [%rd6+192];
	xor.b32  	%r338, %r338, %r277;
	ld.global.u32 	%r278, [%rd6+196];
	xor.b32  	%r337, %r337, %r278;
$L__BB6_26:
	and.b32  	%r280, %r207, 1024;
	setp.eq.s32 	%p14, %r280, 0;
	@%p14 bra 	$L__BB6_28;
	ld.global.u32 	%r281, [%rd6+200];
	xor.b32  	%r341, %r341, %r281;
	ld.global.u32 	%r282, [%rd6+204];
	xor.b32  	%r340, %r340, %r282;
	ld.global.u32 	%r283, [%rd6+208];
	xor.b32  	%r339, %r339, %r283;
	ld.global.u32 	%r284, [%rd6+212];
	xor.b32  	%r338, %r338, %r284;
	ld.global.u32 	%r285, [%rd6+216];
	xor.b32  	%r337, %r337, %r285;
$L__BB6_28:
	and.b32  	%r287, %r207, 2048;
	setp.eq.s32 	%p15, %r287, 0;
	@%p15 bra 	$L__BB6_30;
	ld.global.u32 	%r288, [%rd6+220];
	xor.b32  	%r341, %r341, %r288;
	ld.global.u32 	%r289, [%rd6+224];
	xor.b32  	%r340, %r340, %r289;
	ld.global.u32 	%r290, [%rd6+228];
	xor.b32  	%r339, %r339, %r290;
	ld.global.u32 	%r291, [%rd6+232];
	xor.b32  	%r338, %r338, %r291;
	ld.global.u32 	%r292, [%rd6+236];
	xor.b32  	%r337, %r337, %r292;
$L__BB6_30:
	and.b32  	%r294, %r207, 4096;
	setp.eq.s32 	%p16, %r294, 0;
	@%p16 bra 	$L__BB6_32;
	ld.global.u32 	%r295, [%rd6+240];
	xor.b32  	%r341, %r341, %r295;
	ld.global.u32 	%r296, [%rd6+244];
	xor.b32  	%r340, %r340, %r296;
	ld.global.u32 	%r297, [%rd6+248];
	xor.b32  	%r339, %r339, %r297;
	ld.global.u32 	%r298, [%rd6+252];
	xor.b32  	%r338, %r338, %r298;
	ld.global.u32 	%r299, [%rd6+256];
	xor.b32  	%r337, %r337, %r299;
$L__BB6_32:
	and.b32  	%r301, %r207, 8192;
	setp.eq.s32 	%p17, %r301, 0;
	@%p17 bra 	$L__BB6_34;
	ld.global.u32 	%r302, [%rd6+260];
	xor.b32  	%r341, %r341, %r302;
	ld.global.u32 	%r303, [%rd6+264];
	xor.b32  	%r340, %r340, %r303;
	ld.global.u32 	%r304, [%rd6+268];
	xor.b32  	%r339, %r339, %r304;
	ld.global.u32 	%r305, [%rd6+272];
	xor.b32  	%r338, %r338, %r305;
	ld.global.u32 	%r306, [%rd6+276];
	xor.b32  	%r337, %r337, %r306;
$L__BB6_34:
	and.b32  	%r308, %r207, 16384;
	setp.eq.s32 	%p18, %r308, 0;
	@%p18 bra 	$L__BB6_36;
	ld.global.u32 	%r309, [%rd6+280];
	xor.b32  	%r341, %r341, %r309;
	ld.global.u32 	%r310, [%rd6+284];
	xor.b32  	%r340, %r340, %r310;
	ld.global.u32 	%r311, [%rd6+288];
	xor.b32  	%r339, %r339, %r311;
	ld.global.u32 	%r312, [%rd6+292];
	xor.b32  	%r338, %r338, %r312;
	ld.global.u32 	%r313, [%rd6+296];
	xor.b32  	%r337, %r337, %r313;
$L__BB6_36:
	and.b32  	%r315, %r207, 32768;
	setp.eq.s32 	%p19, %r315, 0;
	@%p19 bra 	$L__BB6_38;
	ld.global.u32 	%r316, [%rd6+300];
	xor.b32  	%r341, %r341, %r316;
	ld.global.u32 	%r317, [%rd6+304];
	xor.b32  	%r340, %r340, %r317;
	ld.global.u32 	%r318, [%rd6+308];
	xor.b32  	%r339, %r339, %r318;
	ld.global.u32 	%r319, [%rd6+312];
	xor.b32  	%r338, %r338, %r319;
	ld.global.u32 	%r320, [%rd6+316];
	xor.b32  	%r337, %r337, %r320;
$L__BB6_38:
	add.s32 	%r336, %r336, 16;
	setp.ne.s32 	%p20, %r336, 32;
	@%p20 bra 	$L__BB6_6;
	mad.lo.s32 	%r321, %r330, -31, %r11;
	add.s32 	%r330, %r321, 1;
	setp.ne.s32 	%p21, %r330, 5;
	@%p21 bra 	$L__BB6_5;
	st.global.u32 	[%rd2+4], %r341;
	st.global.u32 	[%rd2+8], %r340;
	st.global.u32 	[%rd2+12], %r339;
	st.global.u32 	[%rd2+16], %r338;
	st.global.u32 	[%rd2+20], %r337;
	add.s32 	%r324, %r324, 1;
	setp.lt.u32 	%p22, %r324, %r2;
	@%p22 bra 	$L__BB6_4;
$L__BB6_41:
	shr.u64 	%rd7, %rd17, 2;
	add.s32 	%r323, %r323, 1;
	setp.gt.u64 	%p23, %rd17, 3;
	mov.u64 	%rd17, %rd7;
	@%p23 bra 	$L__BB6_2;
$L__BB6_42:
	mov.b32 	%r322, 0;
	st.global.v2.u32 	[%rd2+24], {%r322, %r322};
	st.global.u32 	[%rd2+32], %r322;
	mov.b64 	%rd16, 0;
	st.global.u64 	[%rd2+40], %rd16;
	ret;

}
.func  (.param .b64 func_retval0) __internal_accurate_pow(
	.param .b64 __internal_accurate_pow_param_0,
	.param .b64 __internal_accurate_pow_param_1
)
{
	.reg .pred 	%p<8>;
	.reg .b32 	%r<49>;
	.reg .b32 	%f<3>;
	.reg .b64 	%fd<109>;

	ld.param.f64 	%fd10, [__internal_accurate_pow_param_0];
	ld.param.f64 	%fd11, [__internal_accurate_pow_param_1];
	{
	.reg .b32 %temp; 
	mov.b64 	{%temp, %r46}, %fd10;
	}
	{
	.reg .b32 %temp; 
	mov.b64 	{%r45, %temp}, %fd10;
	}
	shr.u32 	%r47, %r46, 20;
	setp.gt.u32 	%p1, %r46, 1048575;
	@%p1 bra 	$L__BB7_2;
	mul.f64 	%fd12, %fd10, 0d4350000000000000;
	{
	.reg .b32 %temp; 
	mov.b64 	{%temp, %r46}, %fd12;
	}
	{
	.reg .b32 %temp; 
	mov.b64 	{%r45, %temp}, %fd12;
	}
	shr.u32 	%r16, %r46, 20;
	add.s32 	%r47, %r16, -54;
$L__BB7_2:
	add.s32 	%r48, %r47, -1023;
	and.b32  	%r17, %r46, -2146435073;
	or.b32  	%r18, %r17, 1072693248;
	mov.b64 	%fd107, {%r45, %r18};
	setp.lt.u32 	%p2, %r18, 1073127583;
	@%p2 bra 	$L__BB7_4;
	{
	.reg .b32 %temp; 
	mov.b64 	{%r19, %temp}, %fd107;
	}
	{
	.reg .b32 %temp; 
	mov.b64 	{%temp, %r20}, %fd107;
	}
	add.s32 	%r21, %r20, -1048576;
	mov.b64 	%fd107, {%r19, %r21};
	add.s32 	%r48, %r47, -1022;
$L__BB7_4:
	add.f64 	%fd13, %fd107, 0dBFF0000000000000;
	add.f64 	%fd14, %fd107, 0d3FF0000000000000;
	rcp.approx.ftz.f64 	%fd15, %fd14;
	neg.f64 	%fd16, %fd14;
	fma.rn.f64 	%fd17, %fd16, %fd15, 0d3FF0000000000000;
	fma.rn.f64 	%fd18, %fd17, %fd17, %fd17;
	fma.rn.f64 	%fd19, %fd18, %fd15, %fd15;
	mul.f64 	%fd20, %fd13, %fd19;
	fma.rn.f64 	%fd21, %fd13, %fd19, %fd20;
	mul.f64 	%fd22, %fd21, %fd21;
	fma.rn.f64 	%fd23, %fd22, 0d3EB0F5FF7D2CAFE2, 0d3ED0F5D241AD3B5A;
	fma.rn.f64 	%fd24, %fd23, %fd22, 0d3EF3B20A75488A3F;
	fma.rn.f64 	%fd25, %fd24, %fd22, 0d3F1745CDE4FAECD5;
	fma.rn.f64 	%fd26, %fd25, %fd22, 0d3F3C71C7258A578B;
	fma.rn.f64 	%fd27, %fd26, %fd22, 0d3F6249249242B910;
	fma.rn.f64 	%fd28, %fd27, %fd22, 0d3F89999999999DFB;
	sub.f64 	%fd29, %fd13, %fd21;
	add.f64 	%fd30, %fd29, %fd29;
	neg.f64 	%fd31, %fd21;
	fma.rn.f64 	%fd32, %fd31, %fd13, %fd30;
	mul.f64 	%fd33, %fd19, %fd32;
	fma.rn.f64 	%fd34, %fd22, %fd28, 0d3FB5555555555555;
	mov.f64 	%fd35, 0d3FB5555555555555;
	sub.f64 	%fd36, %fd35, %fd34;
	fma.rn.f64 	%fd37, %fd22, %fd28, %fd36;
	add.f64 	%fd38, %fd37, 0dBC46A4CB00B9E7B0;
	add.f64 	%fd39, %fd34, %fd38;
	sub.f64 	%fd40, %fd34, %fd39;
	add.f64 	%fd41, %fd38, %fd40;
	mul.rn.f64 	%fd42, %fd21, %fd21;
	neg.f64 	%fd43, %fd42;
	fma.rn.f64 	%fd44, %fd21, %fd21, %fd43;
	{
	.reg .b32 %temp; 
	mov.b64 	{%r22, %temp}, %fd33;
	}
	{
	.reg .b32 %temp; 
	mov.b64 	{%temp, %r23}, %fd33;
	}
	add.s32 	%r24, %r23, 1048576;
	mov.b64 	%fd45, {%r22, %r24};
	fma.rn.f64 	%fd46, %fd21, %fd45, %fd44;
	mul.rn.f64 	%fd47, %fd42, %fd21;
	neg.f64 	%fd48, %fd47;
	fma.rn.f64 	%fd49, %fd42, %fd21, %fd48;
	fma.rn.f64 	%fd50, %fd42, %fd33, %fd49;
	fma.rn.f64 	%fd51, %fd46, %fd21, %fd50;
	mul.rn.f64 	%fd52, %fd39, %fd47;
	neg.f64 	%fd53, %fd52;
	fma.rn.f64 	%fd54, %fd39, %fd47, %fd53;
	fma.rn.f64 	%fd55, %fd39, %fd51, %fd54;
	fma.rn.f64 	%fd56, %fd41, %fd47, %fd55;
	add.f64 	%fd57, %fd52, %fd56;
	sub.f64 	%fd58, %fd52, %fd57;
	add.f64 	%fd59, %fd56, %fd58;
	add.f64 	%fd60, %fd21, %fd57;
	sub.f64 	%fd61, %fd21, %fd60;
	add.f64 	%fd62, %fd57, %fd61;
	add.f64 	%fd63, %fd59, %fd62;
	add.f64 	%fd64, %fd33, %fd63;
	add.f64 	%fd65, %fd60, %fd64;
	sub.f64 	%fd66, %fd60, %fd65;
	add.f64 	%fd67, %fd64, %fd66;
	xor.b32  	%r25, %r48, -2147483648;
	mov.b32 	%r26, 1127219200;
	mov.b64 	%fd68, {%r25, %r26};
	mov.b32 	%r27, -2147483648;
	mov.b64 	%fd69, {%r27, %r26};
	sub.f64 	%fd70, %fd68, %fd69;
	fma.rn.f64 	%fd71, %fd70, 0d3FE62E42FEFA39EF, %fd65;
	fma.rn.f64 	%fd72, %fd70, 0dBFE62E42FEFA39EF, %fd71;
	sub.f64 	%fd73, %fd72, %fd65;
	sub.f64 	%fd74, %fd67, %fd73;
	fma.rn.f64 	%fd75, %fd70, 0d3C7ABC9E3B39803F, %fd74;
	add.f64 	%fd76, %fd71, %fd75;
	sub.f64 	%fd77, %fd71, %fd76;
	add.f64 	%fd78, %fd75, %fd77;
	{
	.reg .b32 %temp; 
	mov.b64 	{%temp, %r28}, %fd11;
	}
	{
	.reg .b32 %temp; 
	mov.b64 	{%r29, %temp}, %fd11;
	}
	shl.b32 	%r30, %r28, 1;
	setp.gt.u32 	%p3, %r30, -33554433;
	and.b32  	%r31, %r28, -15728641;
	selp.b32 	%r32, %r31, %r28, %p3;
	mov.b64 	%fd79, {%r29, %r32};
	mul.rn.f64 	%fd80, %fd76, %fd79;
	neg.f64 	%fd81, %fd80;
	fma.rn.f64 	%fd82, %fd76, %fd79, %fd81;
	fma.rn.f64 	%fd83, %fd78, %fd79, %fd82;
	add.f64 	%fd4, %fd80, %fd83;
	sub.f64 	%fd84, %fd80, %fd4;
	add.f64 	%fd5, %fd83, %fd84;
	fma.rn.f64 	%fd85, %fd4, 0d3FF71547652B82FE, 0d4338000000000000;
	{
	.reg .b32 %temp; 
	mov.b64 	{%r13, %temp}, %fd85;
	}
	mov.f64 	%fd86, 0dC338000000000000;
	add.rn.f64 	%fd87, %fd85, %fd86;
	fma.rn.f64 	%fd88, %fd87, 0dBFE62E42FEFA39EF, %fd4;
	fma.rn.f64 	%fd89, %fd87, 0dBC7ABC9E3B39803F, %fd88;
	fma.rn.f64 	%fd90, %fd89, 0d3E5ADE1569CE2BDF, 0d3E928AF3FCA213EA;
	fma.rn.f64 	%fd91, %fd90, %fd89, 0d3EC71DEE62401315;
	fma.rn.f64 	%fd92, %fd91, %fd89, 0d3EFA01997C89EB71;
	fma.rn.f64 	%fd93, %fd92, %fd89, 0d3F2A01A014761F65;
	fma.rn.f64 	%fd94, %fd93, %fd89, 0d3F56C16C1852B7AF;
	fma.rn.f64 	%fd95, %fd94, %fd89, 0d3F81111111122322;
	fma.rn.f64 	%fd96, %fd95, %fd89, 0d3FA55555555502A1;
	fma.rn.f64 	%fd97, %fd96, %fd89, 0d3FC5555555555511;
	fma.rn.f64 	%fd98, %fd97, %fd89, 0d3FE000000000000B;
	fma.rn.f64 	%fd99, %fd98, %fd89, 0d3FF0000000000000;
	fma.rn.f64 	%fd100, %fd99, %fd89, 0d3FF0000000000000;
	{
	.reg .b32 %temp; 
	mov.b64 	{%r14, %temp}, %fd100;
	}
	{
	.reg .b32 %temp; 
	mov.b64 	{%temp, %r15}, %fd100;
	}
	shl.b32 	%r33, %r13, 20;
	add.s32 	%r34, %r33, %r15;
	mov.b64 	%fd108, {%r14, %r34};
	{
	.reg .b32 %temp; 
	mov.b64 	{%temp, %r35}, %fd4;
	}
	mov.b32 	%f2, %r35;
	abs.f32 	%f1, %f2;
	setp.lt.f32 	%p4, %f1, 0f4086232B;
	@%p4 bra 	$L__BB7_7;
	setp.lt.f64 	%p5, %fd4, 0d0000000000000000;
	add.f64 	%fd101, %fd4, 0d7FF0000000000000;
	selp.f64 	%fd108, 0d0000000000000000, %fd101, %p5;
	setp.geu.f32 	%p6, %f1, 0f40874800;
	@%p6 bra 	$L__BB7_7;
	shr.u32 	%r36, %r13, 31;
	add.s32 	%r37, %r13, %r36;
	shr.s32 	%r38, %r37, 1;
	shl.b32 	%r39, %r38, 20;
	add.s32 	%r40, %r15, %r39;
	mov.b64 	%fd102, {%r14, %r40};
	sub.s32 	%r41, %r13, %r38;
	shl.b32 	%r42, %r41, 20;
	add.s32 	%r43, %r42, 1072693248;
	mov.b32 	%r44, 0;
	mov.b64 	%fd103, {%r44, %r43};
	mul.f64 	%fd108, %fd103, %fd102;
$L__BB7_7:
	abs.f64 	%fd104, %fd108;
	setp.eq.f64 	%p7, %fd104, 0d7FF0000000000000;
	fma.rn.f64 	%fd105, %fd108, %fd5, %fd108;
	selp.f64 	%fd106, %fd108, %fd105, %p7;
	st.param.f64 	[func_retval0], %fd106;
	ret;

}


// ===== COMPILED SASS (sm_100) =====

	.target	sm_100

	.elftype	@"ET_EXEC"


//--------------------- .note.nv.tkinfo           --------------------------
	.section	.note.nv.tkinfo,"",@"SHT_NOTE"
	.sectionflags	@"SHF_NOTE_NV_TKINFO"
	.tkinfo
        /*0018*/ 	.word	0x00000002
        /*0030*/ 	.string	""
        /*0030*/ 	.string	"ptxas"
        /*0030*/ 	.string	"Cuda compilation tools, release 13.0, V13.0.88"
        /*0030*/ 	.string	"Build cuda_13.0.r13.0/compiler.36424714_0"
        /*0030*/ 	.string	"-arch sm_100 -m 64 "



//--------------------- .note.nv.cuinfo           --------------------------
	.section	.note.nv.cuinfo,"",@"SHT_NOTE"
	.sectionflags	@"SHF_NOTE_NV_CUINFO"
        /*0018*/ 	.short	0x0002
        /*001a*/ 	.short	0x0064
        /*001c*/ 	.short	0x0082
	.zero		2


//--------------------- .nv.info                  --------------------------
	.section	.nv.info,"",@"SHT_CUDA_INFO"
	.align	4


	//----- nvinfo : EIATTR_REGCOUNT
	.align		4
        /*0000*/ 	.byte	0x04, 0x2f
        /*0002*/ 	.short	(.L_26 - .L_25)
	.align		4
.L_25:
        /*0004*/ 	.word	index@(_Z27InitializeSupercooledSpherePfS_S_S_)
        /*0008*/ 	.word	0x00000020


	//----- nvinfo : EIATTR_FRAME_SIZE
	.align		4
.L_26:
        /*000c*/ 	.byte	0x04, 0x11
        /*000e*/ 	.short	(.L_28 - .L_27)
	.align		4
.L_27:
        /*0010*/ 	.word	index@($_Z27InitializeSupercooledSpherePfS_S_S_$__internal_accurate_pow)
        /*0014*/ 	.word	0x00000000


	//----- nvinfo : EIATTR_FRAME_SIZE
	.align		4
.L_28:
        /*0018*/ 	.byte	0x04, 0x11
        /*001a*/ 	.short	(.L_30 - .L_29)
	.align		4
.L_29:
        /*001c*/ 	.word	index@($__internal_2_$__cuda_sm20_dsqrt_rn_f64_mediumpath_v1)
        /*0020*/ 	.word	0x00000000


	//----- nvinfo : EIATTR_FRAME_SIZE
	.align		4
.L_30:
        /*0024*/ 	.byte	0x04, 0x11
        /*0026*/ 	.short	(.L_32 - .L_31)
	.align		4
.L_31:
        /*0028*/ 	.word	index@(_Z27InitializeSupercooledSpherePfS_S_S_)
        /*002c*/ 	.word	0x00000000


	//----- nvinfo : EIATTR_REGCOUNT
	.align		4
.L_32:
        /*0030*/ 	.byte	0x04, 0x2f
        /*0032*/ 	.short	(.L_34 - .L_33)
	.align		4
.L_33:
        /*0034*/ 	.word	index@(_Z12CalcTimeStepPfS_S_S_)
        /*0038*/ 	.word	0x00000028


	//----- nvinfo : EIATTR_FRAME_SIZE
	.align		4
.L_34:
        /*003c*/ 	.byte	0x04, 0x11
        /*003e*/ 	.short	(.L_36 - .L_35)
	.align		4
.L_35:
        /*0040*/ 	.word	index@($_Z12CalcTimeStepPfS_S_S_$__internal_accurate_pow)
        /*0044*/ 	.word	0x00000000


	//----- nvinfo : EIATTR_FRAME_SIZE
	.align		4
.L_36:
        /*0048*/ 	.byte	0x04, 0x11
        /*004a*/ 	.short	(.L_38 - .L_37)
	.align		4
.L_37:
        /*004c*/ 	.word	index@($__internal_1_$__cuda_sm3x_div_rn_noftz_f32_slowpath)
        /*0050*/ 	.word	0x00000000


	//----- nvinfo : EIATTR_FRAME_SIZE
	.align		4
.L_38:
        /*0054*/ 	.byte	0x04, 0x11
        /*0056*/ 	.short	(.L_40 - .L_39)
	.align		4
.L_39:
        /*0058*/ 	.word	index@($__internal_0_$__cuda_sm20_div_rn_f64_full)
        /*005c*/ 	.word	0x00000000


	//----- nvinfo : EIATTR_FRAME_SIZE
	.align		4
.L_40:
        /*0060*/ 	.byte	0x04, 0x11
        /*0062*/ 	.short	(.L_42 - .L_41)
	.align		4
.L_41:
        /*0064*/ 	.word	index@(_Z12CalcTimeStepPfS_S_S_)
        /*0068*/ 	.word	0x00000000


	//----- nvinfo : EIATTR_REGCOUNT
	.align		4
.L_42:
        /*006c*/ 	.byte	0x04, 0x2f
        /*006e*/ 	.short	(.L_44 - .L_43)
	.align		4
.L_43:
        /*0070*/ 	.word	index@(_Z13ApplyTimeStepPfS_)
        /*0074*/ 	.word	0x0000000e


	//----- nvinfo : EIATTR_FRAME_SIZE
	.align		4
.L_44:
        /*0078*/ 	.byte	0x04, 0x11
        /*007a*/ 	.short	(.L_46 - .L_45)
	.align		4
.L_45:
        /*007c*/ 	.word	index@(_Z13ApplyTimeStepPfS_)
        /*0080*/ 	.word	0x00000000


	//----- nvinfo : EIATTR_REGCOUNT
	.align		4
.L_46:
        /*0084*/ 	.byte	0x04, 0x2f
        /*0086*/ 	.short	(.L_48 - .L_47)
	.align		4
.L_47:
        /*0088*/ 	.word	index@(_Z15SetBoundariesYZPf)
        /*008c*/ 	.word	0x0000000c


	//----- nvinfo : EIATTR_FRAME_SIZE
	.align		4
.L_48:
        /*0090*/ 	.byte	0x04, 0x11
        /*0092*/ 	.short	(.L_50 - .L_49)
	.align		4
.L_49:
        /*0094*/ 	.word	index@(_Z15SetBoundariesYZPf)
        /*0098*/ 	.word	0x00000000


	//----- nvinfo : EIATTR_REGCOUNT
	.align		4
.L_50:
        /*009c*/ 	.byte	0x04, 0x2f
        /*009e*/ 	.short	(.L_52 - .L_51)
	.align		4
.L_51:
        /*00a0*/ 	.word	index@(_Z15SetBoundariesXZPf)
        /*00a4*/ 	.word	0x0000000c


	//----- nvinfo : EIATTR_FRAME_SIZE
	.align		4
.L_52:
        /*00a8*/ 	.byte	0x04, 0x11
        /*00aa*/ 	.short	(.L_54 - .L_53)
	.align		4
.L_53:
        /*00ac*/ 	.word	index@(_Z15SetBoundariesXZPf)
        /*00b0*/ 	.word	0x00000000


	//----- nvinfo : EIATTR_REGCOUNT
	.align		4
.L_54:
        /*00b4*/ 	.byte	0x04, 0x2f
        /*00b6*/ 	.short	(.L_56 - .L_55)
	.align		4
.L_55:
        /*00b8*/ 	.word	index@(_Z15SetBoundariesXYPf)
        /*00bc*/ 	.word	0x0000000e


	//----- nvinfo : EIATTR_FRAME_SIZE
	.align		4
.L_56:
        /*00c0*/ 	.byte	0x04, 0x11
        /*00c2*/ 	.short	(.L_58 - .L_57)
	.align		4
.L_57:
        /*00c4*/ 	.word	index@(_Z15SetBoundariesXYPf)
        /*00c8*/ 	.word	0x00000000


	//----- nvinfo : EIATTR_REGCOUNT
	.align		4
.L_58:
        /*00cc*/ 	.byte	0x04, 0x2f
        /*00ce*/ 	.short	(.L_60 - .L_59)
	.align		4
.L_59:
        /*00d0*/ 	.word	index@(_Z23InitializeRandomNumbersP17curandStateXORWOW)
        /*00d4*/ 	.word	0x0000001f


	//----- nvinfo : EIATTR_FRAME_SIZE
	.align		4
.L_60:
        /*00d8*/ 	.byte	0x04, 0x11
        /*00da*/ 	.short	(.L_62 - .L_61)
	.align		4
.L_61:
        /*00dc*/ 	.word	index@(_Z23InitializeRandomNumbersP17curandStateXORWOW)
        /*00e0*/ 	.word	0x00000000


	//----- nvinfo : EIATTR_MIN_STACK_SIZE
	.align		4
.L_62:
        /*00e4*/ 	.byte	0x04, 0x12
        /*00e6*/ 	.short	(.L_64 - .L_63)
	.align		4
.L_63:
        /*00e8*/ 	.word	index@(_Z23InitializeRandomNumbersP17curandStateXORWOW)
        /*00ec*/ 	.word	0x00000000


	//----- nvinfo : EIATTR_MIN_STACK_SIZE
	.align		4
.L_64:
        /*00f0*/ 	.byte	0x04, 0x12
        /*00f2*/ 	.short	(.L_66 - .L_65)
	.align		4
.L_65:
        /*00f4*/ 	.word	index@(_Z15SetBoundariesXYPf)
        /*00f8*/ 	.word	0x00000000


	//----- nvinfo : EIATTR_MIN_STACK_SIZE
	.align		4
.L_66:
        /*00fc*/ 	.byte	0x04, 0x12
        /*00fe*/ 	.short	(.L_68 - .L_67)
	.align		4
.L_67:
        /*0100*/ 	.word	index@(_Z15SetBoundariesXZPf)
        /*0104*/ 	.word	0x00000000


	//----- nvinfo : EIATTR_MIN_STACK_SIZE
	.align		4
.L_68:
        /*0108*/ 	.byte	0x04, 0x12
        /*010a*/ 	.short	(.L_70 - .L_69)
	.align		4
.L_69:
        /*010c*/ 	.word	index@(_Z15SetBoundariesYZPf)
        /*0110*/ 	.word	0x00000000


	//----- nvinfo : EIATTR_MIN_STACK_SIZE
	.align		4
.L_70:
        /*0114*/ 	.byte	0x04, 0x12
        /*0116*/ 	.short	(.L_72 - .L_71)
	.align		4
.L_71:
        /*0118*/ 	.word	index@(_Z13ApplyTimeStepPfS_)
        /*011c*/ 	.word	0x00000000


	//----- nvinfo : EIATTR_MIN_STACK_SIZE
	.align		4
.L_72:
        /*0120*/ 	.byte	0x04, 0x12
        /*0122*/ 	.short	(.L_74 - .L_73)
	.align		4
.L_73:
        /*0124*/ 	.word	index@(_Z12CalcTimeStepPfS_S_S_)
        /*0128*/ 	.word	0x00000000


	//----- nvinfo : EIATTR_MIN_STACK_SIZE
	.align		4
.L_74:
        /*012c*/ 	.byte	0x04, 0x12
        /*012e*/ 	.short	(.L_76 - .L_75)
	.align		4
.L_75:
        /*0130*/ 	.word	index@(_Z27InitializeSupercooledSpherePfS_S_S_)
        /*0134*/ 	.word	0x00000000
.L_76:


//--------------------- .nv.compat                --------------------------
	.section	.nv.compat,"",@"SHT_CUDA_COMPAT_INFO"
	.align	4
        /*0000*/ 	.byte	0x02, 0x09, 0x00, 0x00, 0x02, 0x02, 0x01, 0x00, 0x02, 0x05, 0x05, 0x00, 0x03, 0x07, 0x01, 0x01
        /*0010*/ 	.byte	0x02, 0x03, 0x00, 0x00, 0x02, 0x06, 0x01, 0x00, 0x04, 0x0b, 0x08, 0x00, 0x01, 0x00, 0x00, 0x00
        /*0020*/ 	.byte	0x00, 0x00, 0x00, 0x00


//--------------------- .nv.info._Z23InitializeRandomNumbersP17curandStateXORWOW --------------------------
	.section	.nv.info._Z23InitializeRandomNumbersP17curandStateXORWOW,"",@"SHT_CUDA_INFO"
	.sectionflags	@""
	.align	4


	//----- nvinfo : EIATTR_CUDA_API_VERSION
	.align		4
        /*0000*/ 	.byte	0x04, 0x37
        /*0002*/ 	.short	(.L_78 - .L_77)
.L_77:
        /*0004*/ 	.word	0x00000082


	//----- nvinfo : EIATTR_KPARAM_INFO
	.align		4
.L_78:
        /*0008*/ 	.byte	0x04, 0x17
        /*000a*/ 	.short	(.L_80 - .L_79)
.L_79:
        /*000c*/ 	.word	0x00000000
        /*0010*/ 	.short	0x0000
        /*0012*/ 	.short	0x0000
        /*0014*/ 	.byte	0x00, 0xf5, 0x21, 0x00


	//----- nvinfo : EIATTR_SPARSE_MMA_MASK
	.align		4
.L_80:
        /*0018*/ 	.byte	0x03, 0x50
        /*001a*/ 	.short	0x0000


	//----- nvinfo : EIATTR_MAXREG_COUNT
	.align		4
        /*001c*/ 	.byte	0x03, 0x1b
        /*001e*/ 	.short	0x00ff


	//----- nvinfo : EIATTR_MERCURY_ISA_VERSION
	.align		4
        /*0020*/ 	.byte	0x03, 0x5f
        /*0022*/ 	.short	0x0101


	//----- nvinfo : EIATTR_VRC_CTA_INIT_COUNT
	.align		4
        /*0024*/ 	.byte	0x02, 0x4a
	.zero		1
	.zero		1


	//----- nvinfo : EIATTR_EXIT_INSTR_OFFSETS
	.align		4
        /*0028*/ 	.byte	0x04, 0x1c
        /*002a*/ 	.short	(.L_82 - .L_81)


	//   ....[0]....
.L_81:
        /*002c*/ 	.word	0x00000f30


	//----- nvinfo : EIATTR_CRS_STACK_SIZE
	.align		4
.L_82:
        /*0030*/ 	.byte	0x04, 0x1e
        /*0032*/ 	.short	(.L_84 - .L_83)
.L_83:
        /*0034*/ 	.word	0x00000000


	//----- nvinfo : EIATTR_CBANK_PARAM_SIZE
	.align		4
.L_84:
        /*0038*/ 	.byte	0x03, 0x19
        /*003a*/ 	.short	0x0008


	//----- nvinfo : EIATTR_PARAM_CBANK
	.align		4
        /*003c*/ 	.byte	0x04, 0x0a
        /*003e*/ 	.short	(.L_86 - .L_85)
	.align		4
.L_85:
        /*0040*/ 	.word	index@(.nv.constant0._Z23InitializeRandomNumbersP17curandStateXORWOW)
        /*0044*/ 	.short	0x0380
        /*0046*/ 	.short	0x0008


	//----- nvinfo : EIATTR_SW_WAR
	.align		4
.L_86:
        /*0048*/ 	.byte	0x04, 0x36
        /*004a*/ 	.short	(.L_88 - .L_87)
.L_87:
        /*004c*/ 	.word	0x00000008
.L_88:


//--------------------- .nv.info._Z15SetBoundariesXYPf --------------------------
	.section	.nv.info._Z15SetBoundariesXYPf,"",@"SHT_CUDA_INFO"
	.sectionflags	@""
	.align	4


	//----- nvinfo : EIATTR_CUDA_API_VERSION
	.align		4
        /*0000*/ 	.byte	0x04, 0x37
        /*0002*/ 	.short	(.L_90 - .L_89)
.L_89:
        /*0004*/ 	.word	0x00000082


	//----- nvinfo : EIATTR_KPARAM_INFO
	.align		4
.L_90:
        /*0008*/ 	.byte	0x04, 0x17
        /*000a*/ 	.short	(.L_92 - .L_91)
.L_91:
        /*000c*/ 	.word	0x00000000
        /*0010*/ 	.short	0x0000
        /*0012*/ 	.short	0x0000
        /*0014*/ 	.byte	0x00, 0xf5, 0x21, 0x00


	//----- nvinfo : EIATTR_SPARSE_MMA_MASK
	.align		4
.L_92:
        /*0018*/ 	.byte	0x03, 0x50
        /*001a*/ 	.short	0x0000


	//----- nvinfo : EIATTR_MAXREG_COUNT
	.align		4
        /*001c*/ 	.byte	0x03, 0x1b
        /*001e*/ 	.short	0x00ff


	//----- nvinfo : EIATTR_MERCURY_ISA_VERSION
	.align		4
        /*0020*/ 	.byte	0x03, 0x5f
        /*0022*/ 	.short	0x0101


	//----- nvinfo : EIATTR_VRC_CTA_INIT_COUNT
	.align		4
        /*0024*/ 	.byte	0x02, 0x4a
	.zero		1
	.zero		1


	//----- nvinfo : EIATTR_EXIT_INSTR_OFFSETS
	.align		4
        /*0028*/ 	.byte	0x04, 0x1c
        /*002a*/ 	.short	(.L_94 - .L_93)


	//   ....[0]....
.L_93:
        /*002c*/ 	.word	0x000001e0


	//----- nvinfo : EIATTR_CBANK_PARAM_SIZE
	.align		4
.L_94:
        /*0030*/ 	.byte	0x03, 0x19
        /*0032*/ 	.short	0x0008


	//----- nvinfo : EIATTR_PARAM_CBANK
	.align		4
        /*0034*/ 	.byte	0x04, 0x0a
        /*0036*/ 	.short	(.L_96 - .L_95)
	.align		4
.L_95:
        /*0038*/ 	.word	index@(.nv.constant0._Z15SetBoundariesXYPf)
        /*003c*/ 	.short	0x0380
        /*003e*/ 	.short	0x0008


	//----- nvinfo : EIATTR_SW_WAR
	.align		4
.L_96:
        /*0040*/ 	.byte	0x04, 0x36
        /*0042*/ 	.short	(.L_98 - .L_97)
.L_97:
        /*0044*/ 	.word	0x00000008
.L_98:


//--------------------- .nv.info._Z15SetBoundariesXZPf --------------------------
	.section	.nv.info._Z15SetBoundariesXZPf,"",@"SHT_CUDA_INFO"
	.sectionflags	@""
	.align	4


	//----- nvinfo : EIATTR_CUDA_API_VERSION
	.align		4
        /*0000*/ 	.byte	0x04, 0x37
        /*0002*/ 	.short	(.L_100 - .L_99)
.L_99:
        /*0004*/ 	.word	0x00000082


	//----- nvinfo : EIATTR_KPARAM_INFO
	.align		4
.L_100:
        /*0008*/ 	.byte	0x04, 0x17
        /*000a*/ 	.short	(.L_102 - .L_101)
.L_101:
        /*000c*/ 	.word	0x00000000
        /*0010*/ 	.short	0x0000
        /*0012*/ 	.short	0x0000
        /*0014*/ 	.byte	0x00, 0xf5, 0x21, 0x00


	//----- nvinfo : EIATTR_SPARSE_MMA_MASK
	.align		4
.L_102:
        /*0018*/ 	.byte	0x03, 0x50
        /*001a*/ 	.short	0x0000


	//----- nvinfo : EIATTR_MAXREG_COUNT
	.align		4
        /*001c*/ 	.byte	0x03, 0x1b
        /*001e*/ 	.short	0x00ff


	//----- nvinfo : EIATTR_MERCURY_ISA_VERSION
	.align		4
        /*0020*/ 	.byte	0x03, 0x5f
        /*0022*/ 	.short	0x0101


	//----- nvinfo : EIATTR_VRC_CTA_INIT_COUNT
	.align		4
        /*0024*/ 	.byte	0x02, 0x4a
	.zero		1
	.zero		1


	//----- nvinfo : EIATTR_EXIT_INSTR_OFFSETS
	.align		4
        /*0028*/ 	.byte	0x04, 0x1c
        /*002a*/ 	.short	(.L_104 - .L_103)


	//   ....[0]....
.L_103:
        /*002c*/ 	.word	0x000001a0


	//----- nvinfo : EIATTR_CBANK_PARAM_SIZE
	.align		4
.L_104:
        /*0030*/ 	.byte	0x03, 0x19
        /*0032*/ 	.short	0x0008


	//----- nvinfo : EIATTR_PARAM_CBANK
	.align		4
        /*0034*/ 	.byte	0x04, 0x0a
        /*0036*/ 	.short	(.L_106 - .L_105)
	.align		4
.L_105:
        /*0038*/ 	.word	index@(.nv.constant0._Z15SetBoundariesXZPf)
        /*003c*/ 	.short	0x0380
        /*003e*/ 	.short	0x0008


	//----- nvinfo : EIATTR_SW_WAR
	.align		4
.L_106:
        /*0040*/ 	.byte	0x04, 0x36
        /*0042*/ 	.short	(.L_108 - .L_107)
.L_107:
        /*0044*/ 	.word	0x00000008
.L_108:


//--------------------- .nv.info._Z15SetBoundariesYZPf --------------------------
	.section	.nv.info._Z15SetBoundariesYZPf,"",@"SHT_CUDA_INFO"
	.sectionflags	@""
	.align	4


	//----- nvinfo : EIATTR_CUDA_API_VERSION
	.align		4
        /*0000*/ 	.byte	0x04, 0x37
        /*0002*/ 	.short	(.L_110 - .L_109)
.L_109:
        /*0004*/ 	.word	0x00000082


	//----- nvinfo : EIATTR_KPARAM_INFO
	.align		4
.L_110:
        /*0008*/ 	.byte	0x04, 0x17
        /*000a*/ 	.short	(.L_112 - .L_111)
.L_111:
        /*000c*/ 	.word	0x00000000
        /*0010*/ 	.short	0x0000
        /*0012*/ 	.short	0x0000
        /*0014*/ 	.byte	0x00, 0xf5, 0x21, 0x00


	//----- nvinfo : EIATTR_SPARSE_MMA_MASK
	.align		4
.L_112:
        /*0018*/ 	.byte	0x03, 0x50
        /*001a*/ 	.short	0x0000


	//----- nvinfo : EIATTR_MAXREG_COUNT
	.align		4
        /*001c*/ 	.byte	0x03, 0x1b
        /*001e*/ 	.short	0x00ff


	//----- nvinfo : EIATTR_MERCURY_ISA_VERSION
	.align		4
        /*0020*/ 	.byte	0x03, 0x5f
        /*0022*/ 	.short	0x0101


	//----- nvinfo : EIATTR_VRC_CTA_INIT_COUNT
	.align		4
        /*0024*/ 	.byte	0x02, 0x4a
	.zero		1
	.zero		1


	//----- nvinfo : EIATTR_EXIT_INSTR_OFFSETS
	.align		4
        /*0028*/ 	.byte	0x04, 0x1c
        /*002a*/ 	.short	(.L_114 - .L_113)


	//   ....[0]....
.L_113:
        /*002c*/ 	.word	0x00000180


	//----- nvinfo : EIATTR_CBANK_PARAM_SIZE
	.align		4
.L_114:
        /*0030*/ 	.byte	0x03, 0x19
        /*0032*/ 	.short	0x0008


	//----- nvinfo : EIATTR_PARAM_CBANK
	.align		4
        /*0034*/ 	.byte	0x04, 0x0a
        /*0036*/ 	.short	(.L_116 - .L_115)
	.align		4
.L_115:
        /*0038*/ 	.word	index@(.nv.constant0._Z15SetBoundariesYZPf)
        /*003c*/ 	.short	0x0380
        /*003e*/ 	.short	0x0008


	//----- nvinfo : EIATTR_SW_WAR
	.align		4
.L_116:
        /*0040*/ 	.byte	0x04, 0x36
        /*0042*/ 	.short	(.L_118 - .L_117)
.L_117:
        /*0044*/ 	.word	0x00000008
.L_118:


//--------------------- .nv.info._Z13ApplyTimeStepPfS_ --------------------------
	.section	.nv.info._Z13ApplyTimeStepPfS_,"",@"SHT_CUDA_INFO"
	.sectionflags	@""
	.align	4


	//----- nvinfo : EIATTR_CUDA_API_VERSION
	.align		4
        /*0000*/ 	.byte	0x04, 0x37
        /*0002*/ 	.short	(.L_120 - .L_119)
.L_119:
        /*0004*/ 	.word	0x00000082


	//----- nvinfo : EIATTR_KPARAM_INFO
	.align		4
.L_120:
        /*0008*/ 	.byte	0x04, 0x17
        /*000a*/ 	.short	(.L_122 - .L_121)
.L_121:
        /*000c*/ 	.word	0x00000000
        /*0010*/ 	.short	0x0001
        /*0012*/ 	.short	0x0008
        /*0014*/ 	.byte	0x00, 0xf5, 0x21, 0x00


	//----- nvinfo : EIATTR_KPARAM_INFO
	.align		4
.L_122:
        /*0018*/ 	.byte	0x04, 0x17
        /*001a*/ 	.short	(.L_124 - .L_123)
.L_123:
        /*001c*/ 	.word	0x00000000
        /*0020*/ 	.short	0x0000
        /*0022*/ 	.short	0x0000
        /*0024*/ 	.byte	0x00, 0xf5, 0x21, 0x00


	//----- nvinfo : EIATTR_SPARSE_MMA_MASK
	.align		4
.L_124:
        /*0028*/ 	.byte	0x03, 0x50
        /*002a*/ 	.short	0x0000


	//----- nvinfo : EIATTR_MAXREG_COUNT
	.align		4
        /*002c*/ 	.byte	0x03, 0x1b
        /*002e*/ 	.short	0x00ff


	//----- nvinfo : EIATTR_MERCURY_ISA_VERSION
	.align		4
        /*0030*/ 	.byte	0x03, 0x5f
        /*0032*/ 	.short	0x0101


	//----- nvinfo : EIATTR_VRC_CTA_INIT_COUNT
	.align		4
        /*0034*/ 	.byte	0x02, 0x4a
	.zero		1
	.zero		1


	//----- nvinfo : EIATTR_EXIT_INSTR_OFFSETS
	.align		4
        /*0038*/ 	.byte	0x04, 0x1c
        /*003a*/ 	.short	(.L_126 - .L_125)


	//   ....[0]....
.L_125:
        /*003c*/ 	.word	0x000001b0


	//----- nvinfo : EIATTR_CBANK_PARAM_SIZE
	.align		4
.L_126:
        /*0040*/ 	.byte	0x03, 0x19
        /*0042*/ 	.short	0x0010


	//----- nvinfo : EIATTR_PARAM_CBANK
	.align		4
        /*0044*/ 	.byte	0x04, 0x0a
        /*0046*/ 	.short	(.L_128 - .L_127)
	.align		4
.L_127:
        /*0048*/ 	.word	index@(.nv.constant0._Z13ApplyTimeStepPfS_)
        /*004c*/ 	.short	0x0380
        /*004e*/ 	.short	0x0010


	//----- nvinfo : EIATTR_SW_WAR
	.align		4
.L_128:
        /*0050*/ 	.byte	0x04, 0x36
        /*0052*/ 	.short	(.L_130 - .L_129)
.L_129:
        /*0054*/ 	.word	0x00000008
.L_130:


//--------------------- .nv.info._Z12CalcTimeStepPfS_S_S_ --------------------------
	.section	.nv.info._Z12CalcTimeStepPfS_S_S_,"",@"SHT_CUDA_INFO"
	.sectionflags	@""
	.align	4


	//----- nvinfo : EIATTR_CUDA_API_VERSION
	.align		4
        /*0000*/ 	.byte	0x04, 0x37
        /*0002*/ 	.short	(.L_132 - .L_131)
.L_131:
        /*0004*/ 	.word	0x00000082


	//----- nvinfo : EIATTR_KPARAM_INFO
	.align		4
.L_132:
        /*0008*/ 	.byte	0x04, 0x17
        /*000a*/ 	.short	(.L_134 - .L_133)
.L_133:
        /*000c*/ 	.word	0x00000000
        /*0010*/ 	.short	0x0003
        /*0012*/ 	.short	0x0018
        /*0014*/ 	.byte	0x00, 0xf5, 0x21, 0x00


	//----- nvinfo : EIATTR_KPARAM_INFO
	.align		4
.L_134:
        /*0018*/ 	.byte	0x04, 0x17
        /*001a*/ 	.short	(.L_136 - .L_135)
.L_135:
        /*001c*/ 	.word	0x00000000
        /*0020*/ 	.short	0x0002
        /*0022*/ 	.short	0x0010
        /*0024*/ 	.byte	0x00, 0xf5, 0x21, 0x00


	//----- nvinfo : EIATTR_KPARAM_INFO
	.align		4
.L_136:
        /*0028*/ 	.byte	0x04, 0x17
        /*002a*/ 	.short	(.L_138 - .L_137)
.L_137:
        /*002c*/ 	.word	0x00000000
        /*0030*/ 	.short	0x0001
        /*0032*/ 	.short	0x0008
        /*0034*/ 	.byte	0x00, 0xf5, 0x21, 0x00


	//----- nvinfo : EIATTR_KPARAM_INFO
	.align		4
.L_138:
        /*0038*/ 	.byte	0x04, 0x17
        /*003a*/ 	.short	(.L_140 - .L_139)
.L_139:
        /*003c*/ 	.word	0x00000000
        /*0040*/ 	.short	0x0000
        /*0042*/ 	.short	0x0000
        /*0044*/ 	.byte	0x00, 0xf5, 0x21, 0x00


	//----- nvinfo : EIATTR_SPARSE_MMA_MASK
	.align		4
.L_140:
        /*0048*/ 	.byte	0x03, 0x50
        /*004a*/ 	.short	0x0000


	//----- nvinfo : EIATTR_MAXREG_COUNT
	.align		4
        /*004c*/ 	.byte	0x03, 0x1b
        /*004e*/ 	.short	0x00ff


	//----- nvinfo : EIATTR_MERCURY_ISA_VERSION
	.align		4
        /*0050*/ 	.byte	0x03, 0x5f
        /*0052*/ 	.short	0x0101


	//----- nvinfo : EIATTR_VRC_CTA_INIT_COUNT
	.align		4
        /*0054*/ 	.byte	0x02, 0x4a
	.zero		1
	.zero		1


	//----- nvinfo : EIATTR_EXIT_INSTR_OFFSETS
	.align		4
        /*0058*/ 	.byte	0x04, 0x1c
        /*005a*/ 	.short	(.L_142 - .L_141)


	//   ....[0]....
.L_141:
        /*005c*/ 	.word	0x00002830


	//----- nvinfo : EIATTR_CRS_STACK_SIZE
	.align		4
.L_142:
        /*0060*/ 	.byte	0x04, 0x1e
        /*0062*/ 	.short	(.L_144 - .L_143)
.L_143:
        /*0064*/ 	.word	0x00000000


	//----- nvinfo : EIATTR_CBANK_PARAM_SIZE
	.align		4
.L_144:
        /*0068*/ 	.byte	0x03, 0x19
        /*006a*/ 	.short	0x0020


	//----- nvinfo : EIATTR_PARAM_CBANK
	.align		4
        /*006c*/ 	.byte	0x04, 0x0a
        /*006e*/ 	.short	(.L_146 - .L_145)
	.align		4
.L_145:
        /*0070*/ 	.word	index@(.nv.constant0._Z12CalcTimeStepPfS_S_S_)
        /*0074*/ 	.short	0x0380
        /*0076*/ 	.short	0x0020


	//----- nvinfo : EIATTR_SW_WAR
	.align		4
.L_146:
        /*0078*/ 	.byte	0x04, 0x36
        /*007a*/ 	.short	(.L_148 - .L_147)
.L_147:
        /*007c*/ 	.word	0x00000008
.L_148:


//--------------------- .nv.info._Z27InitializeSupercooledSpherePfS_S_S_ --------------------------
	.section	.nv.info._Z27InitializeSupercooledSpherePfS_S_S_,"",@"SHT_CUDA_INFO"
	.sectionflags	@""
	.align	4


	//----- nvinfo : EIATTR_CUDA_API_VERSION
	.align		4
        /*0000*/ 	.byte	0x04, 0x37
        /*0002*/ 	.short	(.L_150 - .L_149)
.L_149:
        /*0004*/ 	.word	0x00000082


	//----- nvinfo : EIATTR_KPARAM_INFO
	.align		4
.L_150:
        /*0008*/ 	.byte	0x04, 0x17
        /*000a*/ 	.short	(.L_152 - .L_151)
.L_151:
        /*000c*/ 	.word	0x00000000
        /*0010*/ 	.short	0x0003
        /*0012*/ 	.short	0x0018
        /*0014*/ 	.byte	0x00, 0xf5, 0x21, 0x00


	//----- nvinfo : EIATTR_KPARAM_INFO
	.align		4
.L_152:
        /*0018*/ 	.byte	0x04, 0x17
        /*001a*/ 	.short	(.L_154 - .L_153)
.L_153:
        /*001c*/ 	.word	0x00000000
        /*0020*/ 	.short	0x0002
        /*0022*/ 	.short	0x0010
        /*0024*/ 	.byte	0x00, 0xf5, 0x21, 0x00


	//----- nvinfo : EIATTR_KPARAM_INFO
	.align		4
.L_154:
        /*0028*/ 	.byte	0x04, 0x17
        /*002a*/ 	.short	(.L_156 - .L_155)
.L_155:
        /*002c*/ 	.word	0x00000000
        /*0030*/ 	.short	0x0001
        /*0032*/ 	.short	0x0008
        /*0034*/ 	.byte	0x00, 0xf5, 0x21, 0x00


	//----- nvinfo : EIATTR_KPARAM_INFO
	.align		4
.L_156:
        /*0038*/ 	.byte	0x04, 0x17
        /*003a*/ 	.short	(.L_158 - .L_157)
.L_157:
        /*003c*/ 	.word	0x00000000
        /*0040*/ 	.short	0x0000
        /*0042*/ 	.short	0x0000
        /*0044*/ 	.byte	0x00, 0xf5, 0x21, 0x00


	//----- nvinfo : EIATTR_SPARSE_MMA_MASK
	.align		4
.L_158:
        /*0048*/ 	.byte	0x03, 0x50
        /*004a*/ 	.short	0x0000


	//----- nvinfo : EIATTR_MAXREG_COUNT
	.align		4
        /*004c*/ 	.byte	0x03, 0x1b
        /*004e*/ 	.short	0x00ff


	//----- nvinfo : EIATTR_MERCURY_ISA_VERSION
	.align		4
        /*0050*/ 	.byte	0x03, 0x5f
        /*0052*/ 	.short	0x0101


	//----- nvinfo : EIATTR_VRC_CTA_INIT_COUNT
	.align		4
        /*0054*/ 	.byte	0x02, 0x4a
	.zero		1
	.zero		1


	//----- nvinfo : EIATTR_EXIT_INSTR_OFFSETS
	.align		4
        /*0058*/ 	.byte	0x04, 0x1c
        /*005a*/ 	.short	(.L_160 - .L_159)


	//   ....[0]....
.L_159:
        /*005c*/ 	.word	0x00000990


	//----- nvinfo : EIATTR_CRS_STACK_SIZE
	.align		4
.L_160:
        /*0060*/ 	.byte	0x04, 0x1e
        /*0062*/ 	.short	(.L_162 - .L_161)
.L_161:
        /*0064*/ 	.word	0x00000000


	//----- nvinfo : EIATTR_CBANK_PARAM_SIZE
	.align		4
.L_162:
        /*0068*/ 	.byte	0x03, 0x19
        /*006a*/ 	.short	0x0020


	//----- nvinfo : EIATTR_PARAM_CBANK
	.align		4
        /*006c*/ 	.byte	0x04, 0x0a
        /*006e*/ 	.short	(.L_164 - .L_163)
	.align		4
.L_163:
        /*0070*/ 	.word	index@(.nv.constant0._Z27InitializeSupercooledSpherePfS_S_S_)
        /*0074*/ 	.short	0x0380
        /*0076*/ 	.short	0x0020


	//----- nvinfo : EIATTR_SW_WAR
	.align		4
.L_164:
        /*0078*/ 	.byte	0x04, 0x36
        /*007a*/ 	.short	(.L_166 - .L_165)
.L_165:
        /*007c*/ 	.word	0x00000008
.L_166:


//--------------------- .nv.callgraph             --------------------------
	.section	.nv.callgraph,"",@"SHT_CUDA_CALLGRAPH"
	.align	4
	.sectionentsize	8
	.align		4
        /*0000*/ 	.word	0x00000000
	.align		4
        /*0004*/ 	.word	0xffffffff
	.align		4
        /*0008*/ 	.word	0x00000000
	.align		4
        /*000c*/ 	.word	0xfffffffe
	.align		4
        /*0010*/ 	.word	0x00000000
	.align		4
        /*0014*/ 	.word	0xfffffffd
	.align		4
        /*0018*/ 	.word	0x00000000
	.align		4
        /*001c*/ 	.word	0xfffffffc


//--------------------- .nv.constant4             --------------------------
	.section	.nv.constant4,"a",@progbits
	.align	8
	.align		8
.nv.constant4:
        /*0000*/ 	.dword	precalc_xorwow_matrix
	.align		8
        /*0008*/ 	.dword	precalc_xorwow_offset_matrix
	.align		8
        /*0010*/ 	.dword	mrg32k3aM1
	.align		8
        /*0018*/ 	.dword	mrg32k3aM2
	.align		8
        /*0020*/ 	.dword	mrg32k3aM1SubSeq
	.align		8
        /*0028*/ 	.dword	mrg32k3aM2SubSeq
	.align		8
        /*0030*/ 	.dword	mrg32k3aM1Seq
	.align		8
        /*0038*/ 	.dword	mrg32k3aM2Seq


//--------------------- .nv.constant3             --------------------------
	.section	.nv.constant3,"a",@progbits
	.align	8
.nv.constant3:
	.type		__cr_lgamma_table,@object
	.size		__cr_lgamma_table,(dt - __cr_lgamma_table)
__cr_lgamma_table:
        /*0000*/ 	.byte	0x00, 0x00, 0x00, 0x00, 0x00, 0x00, 0x00, 0x00, 0x00, 0x00, 0x00, 0x00, 0x00, 0x00, 0x00, 0x00
        /*0010*/ 	.byte	0xef, 0x39, 0xfa, 0xfe, 0x42, 0x2e, 0xe6, 0x3f, 0x02, 0x20, 0x2a, 0xfa, 0x0b, 0xab, 0xfc, 0x3f
        /*0020*/ 	.byte	0xf9, 0x2c, 0x92, 0x7c, 0xa7, 0x6c, 0x09, 0x40, 0xc9, 0x79, 0x44, 0x3c, 0x64, 0x26, 0x13, 0x40
        /*0030*/ 	.byte	0xca, 0x01, 0xcf, 0x3a, 0x27, 0x51, 0x1a, 0x40, 0x30, 0xcc, 0x2d, 0xf3, 0xe1, 0x0c, 0x21, 0x40
        /*0040*/ 	.byte	0x0d, 0xb7, 0xfc, 0x82, 0x8e, 0x35, 0x25, 0x40
	.type		dt,@object
	.size		dt,(dx - dt)
dt:
        /*0048*/ 	.byte	0x17, 0xb7, 0xd1, 0x38
	.type		dx,@object
	.size		dx,(dy - dx)
dx:
        /*004c*/ 	.byte	0x8f, 0xc2, 0xf5, 0x3c
	.type		dy,@object
	.size		dy,(dz - dy)
dy:
        /*0050*/ 	.byte	0x8f, 0xc2, 0xf5, 0x3c
	.type		dz,@object
	.size		dz,(Gamma - dz)
dz:
        /*0054*/ 	.byte	0x8f, 0xc2, 0xf5, 0x3c
	.type		Gamma,@object
	.size		Gamma,(Precision - Gamma)
Gamma:
        /*0058*/ 	.byte	0x00, 0x00, 0x20, 0x41
	.type		Precision,@object
	.size		Precision,(Radius - Precision)
Precision:
        /*005c*/ 	.byte	0x5f, 0x70, 0x89, 0x30
	.type		Radius,@object
	.size		Radius,(T0 - Radius)
Radius:
        /*0060*/ 	.byte	0xcd, 0xcc, 0xcc, 0x3d
	.type		T0,@object
	.size		T0,(Tm - T0)
T0:
	.zero		4
	.type		Tm,@object
	.size		Tm,(alpha - Tm)
Tm:
        /*0068*/ 	.byte	0x00, 0x00, 0x80, 0x3f
	.type		alpha,@object
	.size		alpha,(ampl - alpha)
alpha:
        /*006c*/ 	.byte	0xcd, 0xcc, 0x4c, 0x3f
	.type		ampl,@object
	.size		ampl,(delta - ampl)
ampl:
        /*0070*/ 	.byte	0x0a, 0xd7, 0x23, 0x3c
	.type		delta,@object
	.size		delta,(epsilon - delta)
delta:
        /*0074*/ 	.byte	0xcd, 0xcc, 0x4c, 0x3e
	.type		epsilon,@object
	.size		epsilon,(kappa - epsilon)
epsilon:
        /*0078*/ 	.byte	0x0a, 0xd7, 0x23, 0x3c
	.type		kappa,@object
	.size		kappa,(tau - kappa)
kappa:
        /*007c*/ 	.byte	0x9a, 0x99, 0xd9, 0x3f
	.type		tau,@object
	.size		tau,(LaplacianStencil27 - tau)
tau:
        /*0080*/ 	.byte	0x52, 0x49, 0x9d, 0x39
	.type		LaplacianStencil27,@object
	.size		LaplacianStencil27,(.L_24 - LaplacianStencil27)
LaplacianStencil27:
        /*0084*/ 	.byte	0x89, 0x88, 0x08, 0x3d, 0xcd, 0xcc, 0xcc, 0x3d, 0x89, 0x88, 0x08, 0x3d, 0xcd, 0xcc, 0xcc, 0x3d
        /*0094*/ 	.byte	0xef, 0xee, 0xee, 0x3e, 0xcd, 0xcc, 0xcc, 0x3d, 0x89, 0x88, 0x08, 0x3d, 0xcd, 0xcc, 0xcc, 0x3d
        /*00a4*/ 	.byte	0x89, 0x88, 0x08, 0x3d, 0xcd, 0xcc, 0xcc, 0x3d, 0xef, 0xee, 0xee, 0x3e, 0xcd, 0xcc, 0xcc, 0x3d
        /*00b4*/ 	.byte	0xef, 0xee, 0xee, 0x3e, 0x89, 0x88, 0x88, 0xc0, 0xef, 0xee, 0xee, 0x3e, 0xcd, 0xcc, 0xcc, 0x3d
        /*00c4*/ 	.byte	0xef, 0xee, 0xee, 0x3e, 0xcd, 0xcc, 0xcc, 0x3d, 0x89, 0x88, 0x08, 0x3d, 0xcd, 0xcc, 0xcc, 0x3d
        /*00d4*/ 	.byte	0x89, 0x88, 0x08, 0x3d, 0xcd, 0xcc, 0xcc, 0x3d, 0xef, 0xee, 0xee, 0x3e, 0xcd, 0xcc, 0xcc, 0x3d
        /*00e4*/ 	.byte	0x89, 0x88, 0x08, 0x3d, 0xcd, 0xcc, 0xcc, 0x3d, 0x89, 0x88, 0x08, 0x3d
.L_24:


//--------------------- .text._Z23InitializeRandomNumbersP17curandStateXORWOW --------------------------
	.section	.text._Z23InitializeRandomNumbersP17curandStateXORWOW,"ax",@progbits
	.align	128
        .global         _Z23InitializeRandomNumbersP17curandStateXORWOW
        .type           _Z23InitializeRandomNumbersP17curandStateXORWOW,@function
        .size           _Z23InitializeRandomNumbersP17curandStateXORWOW,(.L_x_100 - _Z23InitializeRandomNumbersP17curandStateXORWOW)
        .other          _Z23InitializeRandomNumbersP17curandStateXORWOW,@"STO_CUDA_ENTRY STV_DEFAULT"
_Z23InitializeRandomNumbersP17curandStateXORWOW:
.text._Z23InitializeRandomNumbersP17curandStateXORWOW:
[----:B------:R-:W-:Y:S01]  /*0000*/  LDC R1, c[0x0][0x37c] ;  /* 0x0000df00ff017b82 */ /* 0x000fe20000000800 */
[----:B------:R-:W0:Y:S07]  /*0010*/  S2R R3, SR_TID.Z ;  /* 0x0000000000037919 */ /* 0x000e2e0000002300 */
[----:B------:R-:W0:Y:S01]  /*0020*/  S2UR UR4, SR_CTAID.Z ;  /* 0x00000000000479c3 */ /* 0x000e220000002700 */
[----:B------:R-:W-:Y:S01]  /*0030*/  IMAD.MOV.U32 R8, RZ, RZ, -0x23270784 ;  /* 0xdcd8f87cff087424 */ /* 0x000fe200078e00ff */
[----:B------:R-:W-:Y:S01]  /*0040*/  BSSY.RECONVERGENT B0, `(.L_x_0) ;  /* 0x00000eb000007945 */ /* 0x000fe20003800200 */
[----:B------:R-:W1:Y:S01]  /*0050*/  S2R R5, SR_TID.Y ;  /* 0x0000000000057919 */ /* 0x000e620000002200 */
[----:B------:R-:W2:Y:S04]  /*0060*/  S2R R9, SR_TID.X ;  /* 0x0000000000097919 */ /* 0x000ea80000002100 */
[----:B------:R-:W0:Y:S08]  /*0070*/  LDC R0, c[0x0][0x368] ;  /* 0x0000da00ff007b82 */ /* 0x000e300000000800 */
[----:B------:R-:W1:Y:S08]  /*0080*/  S2UR UR5, SR_CTAID.Y ;  /* 0x00000000000579c3 */ /* 0x000e700000002600 */
[----:B------:R-:W1:Y:S08]  /*0090*/  LDC R2, c[0x0][0x364] ;  /* 0x0000d900ff027b82 */ /* 0x000e700000000800 */
[----:B------:R-:W2:Y:S01]  /*00a0*/  S2UR UR6, SR_CTAID.X ;  /* 0x00000000000679c3 */ /* 0x000ea20000002500 */
[----:B0-----:R-:W-:-:S07]  /*00b0*/  IMAD R0, R0, UR4, R3 ;  /* 0x0000000400007c24 */ /* 0x001fce000f8e0203 */
[----:B------:R-:W2:Y:S08]  /*00c0*/  LDC R4, c[0x0][0x360] ;  /* 0x0000d800ff047b82 */ /* 0x000eb00000000800 */
[----:B------:R-:W0:Y:S01]  /*00d0*/  LDC.64 R6, c[0x0][0x380] ;  /* 0x0000e000ff067b82 */ /* 0x000e220000000a00 */
[----:B-1----:R-:W-:Y:S01]  /*00e0*/  IMAD R3, R2, UR5, R5 ;  /* 0x0000000502037c24 */ /* 0x002fe2000f8e0205 */
[----:B------:R-:W1:Y:S01]  /*00f0*/  LDCU.64 UR4, c[0x0][0x358] ;  /* 0x00006b00ff0477ac */ /* 0x000e620008000a00 */
[----:B------:R-:W-:-:S02]  /*0100*/  IMAD.MOV.U32 R2, RZ, RZ, 0x47fd28b2 ;  /* 0x47fd28b2ff027424 */ /* 0x000fc400078e00ff */
[----:B------:R-:W-:Y:S02]  /*0110*/  IMAD R0, R0, 0x82, R3 ;  /* 0x0000008200007824 */ /* 0x000fe400078e0203 */
[----:B------:R-:W-:Y:S02]  /*0120*/  IMAD.MOV.U32 R5, RZ, RZ, -0x75bd8fc ;  /* 0xf8a42704ff057424 */ /* 0x000fe400078e00ff */
[----:B--2---:R-:W-:Y:S02]  /*0130*/  IMAD R3, R4, UR6, R9 ;  /* 0x0000000604037c24 */ /* 0x004fe4000f8e0209 */
[----:B------:R-:W-:Y:S02]  /*0140*/  IMAD.MOV.U32 R4, RZ, RZ, 0x7b9c197f ;  /* 0x7b9c197fff047424 */ /* 0x000fe400078e00ff */
[----:B------:R-:W-:Y:S02]  /*0150*/  IMAD R0, R0, 0x82, R3 ;  /* 0x0000008200007824 */ /* 0x000fe400078e0203 */
[----:B------:R-:W-:-:S02]  /*0160*/  IMAD.MOV.U32 R3, RZ, RZ, 0x756219af ;  /* 0x756219afff037424 */ /* 0x000fc400078e00ff */
[----:B------:R-:W-:Y:S02]  /*0170*/  VIADD R13, R0, 0x4287 ;  /* 0x00004287000d7836 */ /* 0x000fe40000000000 */
[----:B------:R-:W-:Y:S02]  /*0180*/  IMAD.MOV.U32 R9, RZ, RZ, 0x6e5e8bb3 ;  /* 0x6e5e8bb3ff097424 */ /* 0x000fe400078e00ff */
[C---:B0-----:R-:W-:Y:S01]  /*0190*/  IMAD.WIDE R6, R13.reuse, 0x30, R6 ;  /* 0x000000300d067825 */ /* 0x041fe200078e0206 */
[----:B------:R-:W-:-:S04]  /*01a0*/  ISETP.NE.AND P0, PT, R13, RZ, PT ;  /* 0x000000ff0d00720c */ /* 0x000fc80003f05270 */
[----:B-1----:R0:W-:Y:S04]  /*01b0*/  STG.E.64 desc[UR4][R6.64], R2 ;  /* 0x0000000206007986 */ /* 0x0021e8000c101b04 */
[----:B------:R0:W-:Y:S04]  /*01c0*/  STG.E.64 desc[UR4][R6.64+0x8], R4 ;  /* 0x0000080406007986 */ /* 0x0001e8000c101b04 */
[----:B------:R0:W-:Y:S01]  /*01d0*/  STG.E.64 desc[UR4][R6.64+0x10], R8 ;  /* 0x0000100806007986 */ /* 0x0001e2000c101b04 */
[----:B------:R-:W-:Y:S05]  /*01e0*/  @!P0 BRA `(.L_x_1) ;  /* 0x0000000c00408947 */ /* 0x000fea0003800000 */
[----:B------:R-:W-:Y:S01]  /*01f0*/  SHF.R.S32.HI R0, RZ, 0x1f, R13 ;  /* 0x0000001fff007819 */ /* 0x000fe2000001140d */
[----:B------:R-:W-:-:S07]  /*0200*/  IMAD.MOV.U32 R12, RZ, RZ, RZ ;  /* 0x000000ffff0c7224 */ /* 0x000fce00078e00ff */
.L_x_7:
[----:B0-----:R-:W-:Y:S01]  /*0210*/  LOP3.LUT R2, R13, 0x3, RZ, 0xc0, !PT ;  /* 0x000000030d027812 */ /* 0x001fe200078ec0ff */
[----:B------:R-:W-:Y:S03]  /*0220*/  BSSY.RECONVERGENT B1, `(.L_x_2) ;  /* 0x00000c6000017945 */ /* 0x000fe60003800200 */
[----:B------:R-:W-:-:S04]  /*0230*/  ISETP.NE.U32.AND P0, PT, R2, RZ, PT ;  /* 0x000000ff0200720c */ /* 0x000fc80003f05070 */
[----:B------:R-:W-:-:S13]  /*0240*/  ISETP.NE.AND.EX P0, PT, RZ, RZ, PT, P0 ;  /* 0x000000ffff00720c */ /* 0x000fda0003f05300 */
[----:B------:R-:W-:Y:S05]  /*0250*/  @!P0 BRA `(.L_x_3) ;  /* 0x0000000c00088947 */ /* 0x000fea0003800000 */
[----:B------:R-:W0:Y:S01]  /*0260*/  LDC.64 R8, c[0x4][RZ] ;  /* 0x01000000ff087b82 */ /* 0x000e220000000a00 */
[----:B------:R-:W-:Y:S02]  /*0270*/  IMAD.MOV.U32 R14, RZ, RZ, RZ ;  /* 0x000000ffff0e7224 */ /* 0x000fe400078e00ff */
[----:B0-----:R-:W-:-:S07]  /*0280*/  IMAD.WIDE.U32 R8, R12, 0xc80, R8 ;  /* 0x00000c800c087825 */ /* 0x001fce00078e0008 */
.L_x_6:
[----:B0-----:R-:W-:Y:S01]  /*0290*/  IMAD.MOV.U32 R15, RZ, RZ, RZ ;  /* 0x000000ffff0f7224 */ /* 0x001fe200078e00ff */
[----:B------:R-:W-:Y:S01]  /*02a0*/  CS2R R2, SRZ ;  /* 0x0000000000027805 */ /* 0x000fe2000001ff00 */
[----:B------:R-:W-:Y:S01]  /*02b0*/  IMAD.MOV.U32 R17, RZ, RZ, RZ ;  /* 0x000000ffff117224 */ /* 0x000fe200078e00ff */
[----:B------:R-:W-:-:S07]  /*02c0*/  CS2R R4, SRZ ;  /* 0x0000000000047805 */ /* 0x000fce000001ff00 */
.L_x_5:
[----:B------:R-:W-:-:S05]  /*02d0*/  IMAD.WIDE.U32 R10, R17, 0x4, R6 ;  /* 0x00000004110a7825 */ /* 0x000fca00078e0006 */
[----:B------:R0:W5:Y:S01]  /*02e0*/  LDG.E R16, desc[UR4][R10.64+0x4] ;  /* 0x000004040a107981 */ /* 0x000162000c1e1900 */
[----:B------:R-:W-:-:S07]  /*02f0*/  IMAD.MOV.U32 R19, RZ, RZ, RZ ;  /* 0x000000ffff137224 */ /* 0x000fce00078e00ff */
.L_x_4:
[----:B-----5:R-:W-:Y:S01]  /*0300*/  SHF.R.U32.HI R24, RZ, R19, R16 ;  /* 0x00000013ff187219 */ /* 0x020fe20000011610 */
[----:B0-----:R-:W-:-:S03]  /*0310*/  IMAD.SHL.U32 R10, R17, 0x20, RZ ;  /* 0x00000020110a7824 */ /* 0x001fc600078e00ff */
[----:B------:R-:W-:Y:S01]  /*0320*/  LOP3.LUT R11, R24, 0x1, RZ, 0xc0, !PT ;  /* 0x00000001180b7812 */ /* 0x000fe200078ec0ff */
[----:B------:R-:W-:-:S03]  /*0330*/  IMAD.IADD R10, R10, 0x1, R19 ;  /* 0x000000010a0a7824 */ /* 0x000fc600078e0213 */
[----:B------:R-:W-:Y:S01]  /*0340*/  ISETP.NE.U32.AND P0, PT, R11, 0x1, PT ;  /* 0x000000010b00780c */ /* 0x000fe20003f05070 */
[----:B------:R-:W-:-:S03]  /*0350*/  IMAD R11, R10, 0x5, RZ ;  /* 0x000000050a0b7824 */ /* 0x000fc600078e02ff */
[----:B------:R-:W-:Y:S01]  /*0360*/  R2P PR, R24, 0x7e ;  /* 0x0000007e18007804 */ /* 0x000fe20000000000 */
[----:B------:R-:W-:-:S08]  /*0370*/  IMAD.WIDE.U32 R10, R11, 0x4, R8 ;  /* 0x000000040b0a7825 */ /* 0x000fd000078e0008 */
[----:B------:R-:W2:Y:S04]  /*0380*/  @!P0 LDG.E R18, desc[UR4][R10.64] ;  /* 0x000000040a128981 */ /* 0x000ea8000c1e1900 */
[----:B------:R-:W3:Y:S04]  /*0390*/  @!P0 LDG.E R20, desc[UR4][R10.64+0x10] ;  /* 0x000010040a148981 */ /* 0x000ee8000c1e1900 */
[----:B------:R-:W4:Y:S04]  /*03a0*/  @P1 LDG.E R22, desc[UR4][R10.64+0x14] ;  /* 0x000014040a161981 */ /* 0x000f28000c1e1900 */
[----:B------:R-:W4:Y:S04]  /*03b0*/  @P2 LDG.E R26, desc[UR4][R10.64+0x28] ;  /* 0x000028040a1a2981 */ /* 0x000f28000c1e1900 */
[----:B------:R-:W4:Y:S04]  /*03c0*/  @!P0 LDG.E R21, desc[UR4][R10.64+0x4] ;  /* 0x000004040a158981 */ /* 0x000f28000c1e1900 */
[----:B------:R-:W4:Y:S04]  /*03d0*/  @!P0 LDG.E R23, desc[UR4][R10.64+0xc] ;  /* 0x00000c040a178981 */ /* 0x000f28000c1e1900 */
[----:B------:R-:W4:Y:S04]  /*03e0*/  @P1 LDG.E R25, desc[UR4][R10.64+0x18] ;  /* 0x000018040a191981 */ /* 0x000f28000c1e1900 */
[----:B------:R-:W4:Y:S04]  /*03f0*/  @P3 LDG.E R28, desc[UR4][R10.64+0x3c] ;  /* 0x00003c040a1c3981 */ /* 0x000f28000c1e1900 */
[----:B------:R-:W4:Y:S01]  /*0400*/  @P6 LDG.E R27, desc[UR4][R10.64+0x7c] ;  /* 0x00007c040a1b6981 */ /* 0x000f22000c1e1900 */
[----:B--2---:R-:W-:-:S03]  /*0410*/  @!P0 LOP3.LUT R15, R15, R18, RZ, 0x3c, !PT ;  /* 0x000000120f0f8212 */ /* 0x004fc600078e3cff */
[----:B------:R-:W2:Y:S01]  /*0420*/  @!P0 LDG.E R18, desc[UR4][R10.64+0x8] ;  /* 0x000008040a128981 */ /* 0x000ea2000c1e1900 */
[----:B---3--:R-:W-:-:S03]  /*0430*/  @!P0 LOP3.LUT R3, R3, R20, RZ, 0x3c, !PT ;  /* 0x0000001403038212 */ /* 0x008fc600078e3cff */
[----:B------:R-:W3:Y:S01]  /*0440*/  @P1 LDG.E R20, desc[UR4][R10.64+0x24] ;  /* 0x000024040a141981 */ /* 0x000ee2000c1e1900 */
[----:B----4-:R-:W-:-:S03]  /*0450*/  @P1 LOP3.LUT R15, R15, R22, RZ, 0x3c, !PT ;  /* 0x000000160f0f1212 */ /* 0x010fc600078e3cff */
[----:B------:R-:W4:Y:S01]  /*0460*/  @P2 LDG.E R22, desc[UR4][R10.64+0x38] ;  /* 0x000038040a162981 */ /* 0x000f22000c1e1900 */
[----:B------:R-:W-:-:S03]  /*0470*/  @P2 LOP3.LUT R15, R15, R26, RZ, 0x3c, !PT ;  /* 0x0000001a0f0f2212 */ /* 0x000fc600078e3cff */
[----:B------:R-:W4:Y:S01]  /*0480*/  @P4 LDG.E R26, desc[UR4][R10.64+0x50] ;  /* 0x000050040a1a4981 */ /* 0x000f22000c1e1900 */
[----:B------:R-:W-:-:S03]  /*0490*/  @!P0 LOP3.LUT R4, R4, R21, RZ, 0x3c, !PT ;  /* 0x0000001504048212 */ /* 0x000fc600078e3cff */
[----:B------:R-:W4:Y:S01]  /*04a0*/  @P1 LDG.E R21, desc[UR4][R10.64+0x20] ;  /* 0x000020040a151981 */ /* 0x000f22000c1e1900 */
[----:B------:R-:W-:-:S03]  /*04b0*/  @!P0 LOP3.LUT R2, R2, R23, RZ, 0x3c, !PT ;  /* 0x0000001702028212 */ /* 0x000fc600078e3cff */
[----:B------:R-:W4:Y:S01]  /*04c0*/  @P2 LDG.E R23, desc[UR4][R10.64+0x2c] ;  /* 0x00002c040a172981 */ /* 0x000f22000c1e1900 */
[----:B------:R-:W-:-:S03]  /*04d0*/  @P1 LOP3.LUT R4, R4, R25, RZ, 0x3c, !PT ;  /* 0x0000001904041212 */ /* 0x000fc600078e3cff */
[----:B------:R-:W4:Y:S01]  /*04e0*/  @P2 LDG.E R25, desc[UR4][R10.64+0x34] ;  /* 0x000034040a192981 */ /* 0x000f22000c1e1900 */
[----:B--2---:R-:W-:-:S03]  /*04f0*/  @!P0 LOP3.LUT R5, R5, R18, RZ, 0x3c, !PT ;  /* 0x0000001205058212 */ /* 0x004fc600078e3cff */
[----:B------:R-:W2:Y:S01]  /*0500*/  @P1 LDG.E R18, desc[UR4][R10.64+0x1c] ;  /* 0x00001c040a121981 */ /* 0x000ea2000c1e1900 */
[----:B---3--:R-:W-:-:S03]  /*0510*/  @P1 LOP3.LUT R3, R3, R20, RZ, 0x3c, !PT ;  /* 0x0000001403031212 */ /* 0x008fc600078e3cff */
[----:B------:R-:W3:Y:S01]  /*0520*/  @P2 LDG.E R20, desc[UR4][R10.64+0x30] ;  /* 0x000030040a142981 */ /* 0x000ee2000c1e1900 */
[----:B----4-:R-:W-:-:S03]  /*0530*/  @P2 LOP3.LUT R3, R3, R22, RZ, 0x3c, !PT ;  /* 0x0000001603032212 */ /* 0x010fc600078e3cff */
[----:B------:R-:W4:Y:S01]  /*0540*/  @P3 LDG.E R22, desc[UR4][R10.64+0x4c] ;  /* 0x00004c040a163981 */ /* 0x000f22000c1e1900 */
[----:B------:R-:W-:-:S04]  /*0550*/  @P3 LOP3.LUT R15, R15, R28, RZ, 0x3c, !PT ;  /* 0x0000001c0f0f3212 */ /* 0x000fc800078e3cff */
[----:B------:R-:W-:Y:S02]  /*0560*/  @P4 LOP3.LUT R15, R15, R26, RZ, 0x3c, !PT ;  /* 0x0000001a0f0f4212 */ /* 0x000fe400078e3cff */
[----:B------:R-:W-:Y:S01]  /*0570*/  @P1 LOP3.LUT R2, R2, R21, RZ, 0x3c, !PT ;  /* 0x0000001502021212 */ /* 0x000fe200078e3cff */
[----:B------:R-:W4:Y:S04]  /*0580*/  @P5 LDG.E R26, desc[UR4][R10.64+0x64] ;  /* 0x000064040a1a5981 */ /* 0x000f28000c1e1900 */
[----:B------:R-:W4:Y:S01]  /*0590*/  @P3 LDG.E R21, desc[UR4][R10.64+0x40] ;  /* 0x000040040a153981 */ /* 0x000f22000c1e1900 */
[----:B------:R-:W-:Y:S02]  /*05a0*/  @P2 LOP3.LUT R4, R4, R23, RZ, 0x3c, !PT ;  /* 0x0000001704042212 */ /* 0x000fe400078e3cff */
[----:B------:R-:W-:Y:S01]  /*05b0*/  @P2 LOP3.LUT R2, R2, R25, RZ, 0x3c, !PT ;  /* 0x0000001902022212 */ /* 0x000fe200078e3cff */
[----:B------:R-:W4:Y:S04]  /*05c0*/  @P3 LDG.E R23, desc[UR4][R10.64+0x48] ;  /* 0x000048040a173981 */ /* 0x000f28000c1e1900 */
[----:B------:R-:W4:Y:S01]  /*05d0*/  @P4 LDG.E R25, desc[UR4][R10.64+0x54] ;  /* 0x000054040a194981 */ /* 0x000f22000c1e1900 */
[----:B--2---:R-:W-:-:S03]  /*05e0*/  @P1 LOP3.LUT R5, R5, R18, RZ, 0x3c, !PT ;  /* 0x0000001205051212 */ /* 0x004fc600078e3cff */
[----:B------:R-:W2:Y:S01]  /*05f0*/  @P3 LDG.E R18, desc[UR4][R10.64+0x44] ;  /* 0x000044040a123981 */ /* 0x000ea2000c1e1900 */
[----:B---3--:R-:W-:-:S03]  /*0600*/  @P2 LOP3.LUT R5, R5, R20, RZ, 0x3c, !PT ;  /* 0x0000001405052212 */ /* 0x008fc600078e3cff */
[----:B------:R-:W3:Y:S01]  /*0610*/  @P4 LDG.E R20, desc[UR4][R10.64+0x58] ;  /* 0x000058040a144981 */ /* 0x000ee2000c1e1900 */
[----:B----4-:R-:W-:-:S03]  /*0620*/  @P3 LOP3.LUT R3, R3, R22, RZ, 0x3c, !PT ;  /* 0x0000001603033212 */ /* 0x010fc600078e3cff */
[----:B------:R-:W4:Y:S01]  /*0630*/  @P4 LDG.E R22, desc[UR4][R10.64+0x60] ;  /* 0x000060040a164981 */ /* 0x000f22000c1e1900 */
[----:B------:R-:W-:Y:S02]  /*0640*/  LOP3.LUT P0, RZ, R24, 0x80, RZ, 0xc0, !PT ;  /* 0x0000008018ff7812 */ /* 0x000fe4000780c0ff */
[----:B------:R-:W-:Y:S02]  /*0650*/  @P5 LOP3.LUT R15, R15, R26, RZ, 0x3c, !PT ;  /* 0x0000001a0f0f5212 */ /* 0x000fe400078e3cff */
[----:B------:R-:W4:Y:S01]  /*0660*/  @P6 LDG.E R26, desc[UR4][R10.64+0x78] ;  /* 0x000078040a1a6981 */ /* 0x000f22000c1e1900 */
[----:B------:R-:W-:-:S03]  /*0670*/  @P3 LOP3.LUT R4, R4, R21, RZ, 0x3c, !PT ;  /* 0x0000001504043212 */ /* 0x000fc600078e3cff */
[----:B------:R-:W4:Y:S01]  /*0680*/  @P4 LDG.E R21, desc[UR4][R10.64+0x5c] ;  /* 0x00005c040a154981 */ /* 0x000f22000c1e1900 */
[----:B------:R-:W-:-:S03]  /*0690*/  @P3 LOP3.LUT R2, R2, R23, RZ, 0x3c, !PT ;  /* 0x0000001702023212 */ /* 0x000fc600078e3cff */
[----:B------:R-:W4:Y:S01]  /*06a0*/  @P5 LDG.E R23, desc[UR4][R10.64+0x68] ;  /* 0x000068040a175981 */ /* 0x000f22000c1e1900 */
[----:B------:R-:W-:-:S03]  /*06b0*/  @P4 LOP3.LUT R4, R4, R25, RZ, 0x3c, !PT ;  /* 0x0000001904044212 */ /* 0x000fc600078e3cff */
[----:B------:R-:W4:Y:S01]  /*06c0*/  @P5 LDG.E R25, desc[UR4][R10.64+0x70] ;  /* 0x000070040a195981 */ /* 0x000f22000c1e1900 */
[----:B--2---:R-:W-:-:S03]  /*06d0*/  @P3 LOP3.LUT R5, R5, R18, RZ, 0x3c, !PT ;  /* 0x0000001205053212 */ /* 0x004fc600078e3cff */
[----:B------:R-:W2:Y:S01]  /*06e0*/  @P5 LDG.E R18, desc[UR4][R10.64+0x6c] ;  /* 0x00006c040a125981 */ /* 0x000ea2000c1e1900 */
[----:B---3--:R-:W-:-:S03]  /*06f0*/  @P4 LOP3.LUT R5, R5, R20, RZ, 0x3c, !PT ;  /* 0x0000001405054212 */ /* 0x008fc600078e3cff */
[----:B------:R-:W3:Y:S01]  /*0700*/  @P5 LDG.E R20, desc[UR4][R10.64+0x74] ;  /* 0x000074040a145981 */ /* 0x000ee2000c1e1900 */
[----:B----4-:R-:W-:-:S03]  /*0710*/  @P4 LOP3.LUT R3, R3, R22, RZ, 0x3c, !PT ;  /* 0x0000001603034212 */ /* 0x010fc600078e3cff */
[----:B------:R-:W4:Y:S01]  /*0720*/  @P0 LDG.E R22, desc[UR4][R10.64+0x8c] ;  /* 0x00008c040a160981 */ /* 0x000f22000c1e1900 */
[----:B------:R-:W-:-:S03]  /*0730*/  @P6 LOP3.LUT R15, R15, R26, RZ, 0x3c, !PT ;  /* 0x0000001a0f0f6212 */ /* 0x000fc600078e3cff */
        /* <DEDUP_REMOVED lines=13> */
[----:B------:R-:W-:Y:S02]  /*0810*/  @P6 LOP3.LUT R4, R4, R27, RZ, 0x3c, !PT ;  /* 0x0000001b04046212 */ /* 0x000fe400078e3cff */
[----:B------:R-:W-:Y:S02]  /*0820*/  @P6 LOP3.LUT R2, R2, R21, RZ, 0x3c, !PT ;  /* 0x0000001502026212 */ /* 0x000fe400078e3cff */
[----:B------:R-:W-:Y:S02]  /*0830*/  @P0 LOP3.LUT R4, R4, R23, RZ, 0x3c, !PT ;  /* 0x0000001704040212 */ /* 0x000fe400078e3cff */
[----:B------:R-:W-:Y:S02]  /*0840*/  @P0 LOP3.LUT R2, R2, R25, RZ, 0x3c, !PT ;  /* 0x0000001902020212 */ /* 0x000fe400078e3cff */
[----:B--2---:R-:W-:Y:S02]  /*0850*/  @P6 LOP3.LUT R5, R5, R18, RZ, 0x3c, !PT ;  /* 0x0000001205056212 */ /* 0x004fe400078e3cff */
[----:B---3--:R-:W-:-:S02]  /*0860*/  @P6 LOP3.LUT R3, R3, R20, RZ, 0x3c, !PT ;  /* 0x0000001403036212 */ /* 0x008fc400078e3cff */
[----:B----4-:R-:W-:Y:S02]  /*0870*/  @P0 LOP3.LUT R5, R5, R22, RZ, 0x3c, !PT ;  /* 0x0000001605050212 */ /* 0x010fe400078e3cff */
[----:B------:R-:W-:Y:S02]  /*0880*/  @P0 LOP3.LUT R3, R3, R26, RZ, 0x3c, !PT ;  /* 0x0000001a03030212 */ /* 0x000fe400078e3cff */
[----:B------:R-:W-:-:S13]  /*0890*/  R2P PR, R24.B1, 0x7f ;  /* 0x0000007f18007804 */ /* 0x000fda0000001000 */
[----:B------:R-:W2:Y:S04]  /*08a0*/  @P0 LDG.E R18, desc[UR4][R10.64+0xa0] ;  /* 0x0000a0040a120981 */ /* 0x000ea8000c1e1900 */
[----:B------:R-:W3:Y:S04]  /*08b0*/  @P1 LDG.E R22, desc[UR4][R10.64+0xb4] ;  /* 0x0000b4040a161981 */ /* 0x000ee8000c1e1900 */
[----:B------:R-:W4:Y:S04]  /*08c0*/  @P2 LDG.E R26, desc[UR4][R10.64+0xc8] ;  /* 0x0000c8040a1a2981 */ /* 0x000f28000c1e1900 */
[----:B------:R-:W4:Y:S04]  /*08d0*/  @P3 LDG.E R28, desc[UR4][R10.64+0xdc] ;  /* 0x0000dc040a1c3981 */ /* 0x000f28000c1e1900 */
[----:B------:R-:W4:Y:S04]  /*08e0*/  @P0 LDG.E R23, desc[UR4][R10.64+0xa4] ;  /* 0x0000a4040a170981 */ /* 0x000f28000c1e1900 */
[----:B------:R-:W4:Y:S04]  /*08f0*/  @P0 LDG.E R20, desc[UR4][R10.64+0xa8] ;  /* 0x0000a8040a140981 */ /* 0x000f28000c1e1900 */
[----:B------:R-:W4:Y:S04]  /*0900*/  @P4 LDG.E R25, desc[UR4][R10.64+0xf0] ;  /* 0x0000f0040a194981 */ /* 0x000f28000c1e1900 */
        /* <DEDUP_REMOVED lines=21> */
[----:B------:R-:W-:Y:S02]  /*0a60*/  LOP3.LUT P0, RZ, R24, 0x8000, RZ, 0xc0, !PT ;  /* 0x0000800018ff7812 */ /* 0x000fe4000780c0ff */
[----:B----4-:R-:W-:Y:S01]  /*0a70*/  @P5 LOP3.LUT R15, R15, R26, RZ, 0x3c, !PT ;  /* 0x0000001a0f0f5212 */ /* 0x010fe200078e3cff */
[----:B------:R-:W4:Y:S04]  /*0a80*/  @P3 LDG.E R24, desc[UR4][R10.64+0xe4] ;  /* 0x0000e4040a183981 */ /* 0x000f28000c1e1900 */
[----:B------:R-:W2:Y:S01]  /*0a90*/  @P6 LDG.E R26, desc[UR4][R10.64+0x118] ;  /* 0x000118040a1a6981 */ /* 0x000ea2000c1e1900 */
        /* <DEDUP_REMOVED lines=8> */
[----:B---3--:R-:W-:-:S03]  /*0b20*/  @P2 LOP3.LUT R3, R3, R22, RZ, 0x3c, !PT ;  /* 0x0000001603032212 */ /* 0x008fc600078e3cff */
[----:B------:R-:W3:Y:S01]  /*0b30*/  @P4 LDG.E R22, desc[UR4][R10.64+0x100] ;  /* 0x000100040a164981 */ /* 0x000ee2000c1e1900 */
[----:B--2---:R-:W-:-:S03]  /*0b40*/  @P6 LOP3.LUT R15, R15, R26, RZ, 0x3c, !PT ;  /* 0x0000001a0f0f6212 */ /* 0x004fc600078e3cff */
[----:B------:R-:W2:Y:S01]  /*0b50*/  @P0 LDG.E R26, desc[UR4][R10.64+0x12c] ;  /* 0x00012c040a1a0981 */ /* 0x000ea2000c1e1900 */
[----:B----4-:R-:W-:-:S03]  /*0b60*/  @P2 LOP3.LUT R2, R2, R23, RZ, 0x3c, !PT ;  /* 0x0000001702022212 */ /* 0x010fc600078e3cff */
[----:B------:R-:W4:Y:S01]  /*0b70*/  @P4 LDG.E R23, desc[UR4][R10.64+0xfc] ;  /* 0x0000fc040a174981 */ /* 0x000f22000c1e1900 */
[----:B------:R-:W-:-:S03]  /*0b80*/  @P2 LOP3.LUT R5, R5, R20, RZ, 0x3c, !PT ;  /* 0x0000001405052212 */ /* 0x000fc600078e3cff */
[----:B------:R-:W4:Y:S01]  /*0b90*/  @P4 LDG.E R20, desc[UR4][R10.64+0xf8] ;  /* 0x0000f8040a144981 */ /* 0x000f22000c1e1900 */
[----:B------:R-:W-:Y:S02]  /*0ba0*/  @P3 LOP3.LUT R2, R2, R27, RZ, 0x3c, !PT ;  /* 0x0000001b02023212 */ /* 0x000fe400078e3cff */
[----:B------:R-:W-:Y:S01]  /*0bb0*/  @P3 LOP3.LUT R4, R4, R25, RZ, 0x3c, !PT ;  /* 0x0000001904043212 */ /* 0x000fe200078e3cff */
[----:B------:R-:W4:Y:S01]  /*0bc0*/  @P5 LDG.E R27, desc[UR4][R10.64+0x110] ;  /* 0x000110040a1b5981 */ /* 0x000f22000c1e1900 */
[----:B------:R-:W-:-:S03]  /*0bd0*/  @P3 LOP3.LUT R5, R5, R24, RZ, 0x3c, !PT ;  /* 0x0000001805053212 */ /* 0x000fc600078e3cff */
[----:B------:R-:W4:Y:S04]  /*0be0*/  @P5 LDG.E R25, desc[UR4][R10.64+0x108] ;  /* 0x000108040a195981 */ /* 0x000f28000c1e1900 */
        /* <DEDUP_REMOVED lines=19> */
[----:B------:R-:W-:-:S05]  /*0d20*/  VIADD R19, R19, 0x10 ;  /* 0x0000001013137836 */ /* 0x000fca0000000000 */
[----:B------:R-:W-:Y:S02]  /*0d30*/  ISETP.NE.AND P1, PT, R19, 0x20, PT ;  /* 0x000000201300780c */ /* 0x000fe40003f25270 */
[----:B------:R-:W-:Y:S02]  /*0d40*/  @P5 LOP3.LUT R3, R3, R18, RZ, 0x3c, !PT ;  /* 0x0000001203035212 */ /* 0x000fe400078e3cff */
[----:B------:R-:W-:Y:S02]  /*0d50*/  @P6 LOP3.LUT R4, R4, R21, RZ, 0x3c, !PT ;  /* 0x0000001504046212 */ /* 0x000fe400078e3cff */
[----:B---3--:R-:W-:-:S04]  /*0d60*/  @P6 LOP3.LUT R3, R3, R22, RZ, 0x3c, !PT ;  /* 0x0000001603036212 */ /* 0x008fc800078e3cff */
[----:B--2---:R-:W-:Y:S02]  /*0d70*/  @P0 LOP3.LUT R3, R3, R26, RZ, 0x3c, !PT ;  /* 0x0000001a03030212 */ /* 0x004fe400078e3cff */
[----:B----4-:R-:W-:Y:S02]  /*0d80*/  @P6 LOP3.LUT R2, R2, R23, RZ, 0x3c, !PT ;  /* 0x0000001702026212 */ /* 0x010fe400078e3cff */
[----:B------:R-:W-:Y:S02]  /*0d90*/  @P6 LOP3.LUT R5, R5, R20, RZ, 0x3c, !PT ;  /* 0x0000001405056212 */ /* 0x000fe400078e3cff */
[----:B------:R-:W-:Y:S02]  /*0da0*/  @P0 LOP3.LUT R2, R2, R27, RZ, 0x3c, !PT ;  /* 0x0000001b02020212 */ /* 0x000fe400078e3cff */
[----:B------:R-:W-:Y:S02]  /*0db0*/  @P0 LOP3.LUT R4, R4, R25, RZ, 0x3c, !PT ;  /* 0x0000001904040212 */ /* 0x000fe400078e3cff */
[----:B------:R-:W-:Y:S01]  /*0dc0*/  @P0 LOP3.LUT R5, R5, R24, RZ, 0x3c, !PT ;  /* 0x0000001805050212 */ /* 0x000fe200078e3cff */
[----:B------:R-:W-:Y:S06]  /*0dd0*/  @P1 BRA `(.L_x_4) ;  /* 0xfffffff400481947 */ /* 0x000fec000383ffff */
[----:B------:R-:W-:-:S05]  /*0de0*/  VIADD R17, R17, 0x1 ;  /* 0x0000000111117836 */ /* 0x000fca0000000000 */
[----:B------:R-:W-:-:S13]  /*0df0*/  ISETP.NE.AND P0, PT, R17, 0x5, PT ;  /* 0x000000051100780c */ /* 0x000fda0003f05270 */
[----:B------:R-:W-:Y:S05]  /*0e00*/  @P0 BRA `(.L_x_5) ;  /* 0xfffffff400300947 */ /* 0x000fea000383ffff */
[----:B------:R0:W-:Y:S01]  /*0e10*/  STG.E.64 desc[UR4][R6.64+0x8], R4 ;  /* 0x0000080406007986 */ /* 0x0001e2000c101b04 */
[----:B------:R-:W-:Y:S01]  /*0e20*/  VIADD R14, R14, 0x1 ;  /* 0x000000010e0e7836 */ /* 0x000fe20000000000 */
[----:B------:R-:W-:Y:S02]  /*0e30*/  LOP3.LUT R11, R13, 0x3, RZ, 0xc0, !PT ;  /* 0x000000030d0b7812 */ /* 0x000fe400078ec0ff */
[----:B------:R0:W-:Y:S02]  /*0e40*/  STG.E.64 desc[UR4][R6.64+0x10], R2 ;  /* 0x0000100206007986 */ /* 0x0001e4000c101b04 */
[----:B------:R-:W-:Y:S02]  /*0e50*/  ISETP.GE.U32.AND P0, PT, R14, R11, PT ;  /* 0x0000000b0e00720c */ /* 0x000fe40003f06070 */
[----:B------:R0:W-:Y:S11]  /*0e60*/  STG.E desc[UR4][R6.64+0x4], R15 ;  /* 0x0000040f06007986 */ /* 0x0001f6000c101904 */
[----:B------:R-:W-:Y:S05]  /*0e70*/  @!P0 BRA `(.L_x_6) ;  /* 0xfffffff400048947 */ /* 0x000fea000383ffff */
.L_x_3:
[----:B------:R-:W-:Y:S05]  /*0e80*/  BSYNC.RECONVERGENT B1 ;  /* 0x0000000000017941 */ /* 0x000fea0003800200 */
.L_x_2:
[C---:B------:R-:W-:Y:S01]  /*0e90*/  ISETP.GT.U32.AND P0, PT, R13.reuse, 0x3, PT ;  /* 0x000000030d00780c */ /* 0x040fe20003f04070 */
[----:B------:R-:W-:Y:S01]  /*0ea0*/  VIADD R12, R12, 0x1 ;  /* 0x000000010c0c7836 */ /* 0x000fe20000000000 */
[--C-:B------:R-:W-:Y:S02]  /*0eb0*/  SHF.R.U64 R13, R13, 0x2, R0.reuse ;  /* 0x000000020d0d7819 */ /* 0x100fe40000001200 */
[----:B------:R-:W-:Y:S02]  /*0ec0*/  ISETP.GT.U32.AND.EX P0, PT, R0, RZ, PT, P0 ;  /* 0x000000ff0000720c */ /* 0x000fe40003f04100 */
[----:B------:R-:W-:-:S11]  /*0ed0*/  SHF.R.U32.HI R0, RZ, 0x2, R0 ;  /* 0x00000002ff007819 */ /* 0x000fd60000011600 */
[----:B------:R-:W-:Y:S05]  /*0ee0*/  @P0 BRA `(.L_x_7) ;  /* 0xfffffff000c80947 */ /* 0x000fea000383ffff */
.L_x_1:
[----:B------:R-:W-:Y:S05]  /*0ef0*/  BSYNC.RECONVERGENT B0 ;  /* 0x0000000000007941 */ /* 0x000fea0003800200 */
.L_x_0:
[----:B------:R-:W-:Y:S04]  /*0f00*/  STG.E.64 desc[UR4][R6.64+0x18], RZ ;  /* 0x000018ff06007986 */ /* 0x000fe8000c101b04 */
[----:B------:R-:W-:Y:S04]  /*0f10*/  STG.E desc[UR4][R6.64+0x20], RZ ;  /* 0x000020ff06007986 */ /* 0x000fe8000c101904 */
[----:B------:R-:W-:Y:S01]  /*0f20*/  STG.E.64 desc[UR4][R6.64+0x28], RZ ;  /* 0x000028ff06007986 */ /* 0x000fe2000c101b04 */
[----:B------:R-:W-:Y:S05]  /*0f30*/  EXIT ;  /* 0x000000000000794d */ /* 0x000fea0003800000 */
.L_x_8:
[----:B------:R-:W-:-:S00]  /*0f40*/  BRA `(.L_x_8) ;  /* 0xfffffffc00fc7947 */ /* 0x000fc0000383ffff */
[----:B------:R-:W-:-:S00]  /*0f50*/  NOP ;  /* 0x0000000000007918 */ /* 0x000fc00000000000 */
        /* <DEDUP_REMOVED lines=10> */
.L_x_100:


//--------------------- .text._Z15SetBoundariesXYPf --------------------------
	.section	.text._Z15SetBoundariesXYPf,"ax",@progbits
	.align	128
        .global         _Z15SetBoundariesXYPf
        .type           _Z15SetBoundariesXYPf,@function
        .size           _Z15SetBoundariesXYPf,(.L_x_101 - _Z15SetBoundariesXYPf)
        .other          _Z15SetBoundariesXYPf,@"STO_CUDA_ENTRY STV_DEFAULT"
_Z15SetBoundariesXYPf:
.text._Z15SetBoundariesXYPf:
[----:B------:R-:W-:Y:S01]  /*0000*/  LDC R1, c[0x0][0x37c] ;  /* 0x0000df00ff017b82 */ /* 0x000fe20000000800 */
[----:B------:R-:W0:Y:S07]  /*0010*/  S2R R7, SR_TID.Y ;  /* 0x0000000000077919 */ /* 0x000e2e0000002200 */
[----:B------:R-:W1:Y:S01]  /*0020*/  LDC R0, c[0x0][0x360] ;  /* 0x0000d800ff007b82 */ /* 0x000e620000000800 */
[----:B------:R-:W2:Y:S01]  /*0030*/  S2R R9, SR_TID.Z ;  /* 0x0000000000097919 */ /* 0x000ea20000002300 */
[----:B------:R-:W1:Y:S06]  /*0040*/  S2R R5, SR_TID.X ;  /* 0x0000000000057919 */ /* 0x000e6c0000002100 */
[----:B------:R-:W0:Y:S08]  /*0050*/  S2UR UR4, SR_CTAID.Y ;  /* 0x00000000000479c3 */ /* 0x000e300000002600 */
[----:B------:R-:W0:Y:S08]  /*0060*/  LDC R6, c[0x0][0x364] ;  /* 0x0000d900ff067b82 */ /* 0x000e300000000800 */
[----:B------:R-:W2:Y:S08]  /*0070*/  S2UR UR7, SR_CTAID.Z ;  /* 0x00000000000779c3 */ /* 0x000eb00000002700 */
[----:B------:R-:W2:Y:S08]  /*0080*/  LDC R8, c[0x0][0x368] ;  /* 0x0000da00ff087b82 */ /* 0x000eb00000000800 */
[----:B------:R-:W1:Y:S01]  /*0090*/  S2UR UR6, SR_CTAID.X ;  /* 0x00000000000679c3 */ /* 0x000e620000002500 */
[----:B0-----:R-:W-:Y:S01]  /*00a0*/  IMAD R6, R6, UR4, R7 ;  /* 0x0000000406067c24 */ /* 0x001fe2000f8e0207 */
[----:B------:R-:W0:Y:S04]  /*00b0*/  LDCU.64 UR4, c[0x0][0x358] ;  /* 0x00006b00ff0477ac */ /* 0x000e280008000a00 */
[----:B------:R-:W-:-:S02]  /*00c0*/  IADD3 R4, PT, PT, -R6, 0x1, RZ ;  /* 0x0000000106047810 */ /* 0x000fc40007ffe1ff */
[----:B------:R-:W3:Y:S01]  /*00d0*/  LDC.64 R2, c[0x0][0x380] ;  /* 0x0000e000ff027b82 */ /* 0x000ee20000000a00 */
[----:B--2---:R-:W-:Y:S02]  /*00e0*/  IMAD R7, R8, UR7, R9 ;  /* 0x0000000708077c24 */ /* 0x004fe4000f8e0209 */
[----:B-1----:R-:W-:Y:S02]  /*00f0*/  IMAD R0, R0, UR6, R5 ;  /* 0x0000000600007c24 */ /* 0x002fe4000f8e0205 */
[----:B------:R-:W-:-:S04]  /*0100*/  IMAD R5, R4, 0x82, R7 ;  /* 0x0000008204057824 */ /* 0x000fc800078e0207 */
[----:B------:R-:W-:-:S04]  /*0110*/  IMAD R5, R5, 0x82, R0 ;  /* 0x0000008205057824 */ /* 0x000fc800078e0200 */
[----:B---3--:R-:W-:-:S05]  /*0120*/  IMAD.WIDE R4, R5, 0x4, R2 ;  /* 0x0000000405047825 */ /* 0x008fca00078e0202 */
[----:B0-----:R-:W2:Y:S01]  /*0130*/  LDG.E R11, desc[UR4][R4.64] ;  /* 0x00000004040b7981 */ /* 0x001ea2000c1e1900 */
[----:B------:R-:W-:-:S04]  /*0140*/  IMAD R7, R6, 0x82, R7 ;  /* 0x0000008206077824 */ /* 0x000fc800078e0207 */
[----:B------:R-:W-:-:S04]  /*0150*/  IMAD R7, R7, 0x82, R0 ;  /* 0x0000008207077824 */ /* 0x000fc800078e0200 */
[----:B------:R-:W-:-:S03]  /*0160*/  IMAD.WIDE R2, R7, 0x4, R2 ;  /* 0x0000000407027825 */ /* 0x000fc600078e0202 */
[----:B------:R-:W-:-:S04]  /*0170*/  IADD3 R6, P0, PT, R2, 0x1000000, RZ ;  /* 0x0100000002067810 */ /* 0x000fc80007f1e0ff */
[----:B------:R-:W-:Y:S01]  /*0180*/  IADD3.X R7, PT, PT, RZ, R3, RZ, P0, !PT ;  /* 0x00000003ff077210 */ /* 0x000fe200007fe4ff */
[----:B--2---:R-:W-:Y:S05]  /*0190*/  STG.E desc[UR4][R2.64], R11 ;  /* 0x0000000b02007986 */ /* 0x004fea000c101904 */
[----:B------:R-:W2:Y:S01]  /*01a0*/  LDG.E R7, desc[UR4][R6.64+-0x7bf800] ;  /* 0x8408000406077981 */ /* 0x000ea2000c1e1900 */
[----:B------:R-:W-:-:S04]  /*01b0*/  IADD3 R8, P0, PT, R4, 0x1000000, RZ ;  /* 0x0100000004087810 */ /* 0x000fc80007f1e0ff */
[----:B------:R-:W-:-:S05]  /*01c0*/  IADD3.X R9, PT, PT, RZ, R5, RZ, P0, !PT ;  /* 0x00000005ff097210 */ /* 0x000fca00007fe4ff */
[----:B--2---:R-:W-:Y:S01]  /*01d0*/  STG.E desc[UR4][R8.64+-0x7bf800], R7 ;  /* 0x8408000708007986 */ /* 0x004fe2000c101904 */
[----:B------:R-:W-:Y:S05]  /*01e0*/  EXIT ;  /* 0x000000000000794d */ /* 0x000fea0003800000 */
.L_x_9:
        /* <DEDUP_REMOVED lines=9> */
.L_x_101:


//--------------------- .text._Z15SetBoundariesXZPf --------------------------
	.section	.text._Z15SetBoundariesXZPf,"ax",@progbits
	.align	128
        .global         _Z15SetBoundariesXZPf
        .type           _Z15SetBoundariesXZPf,@function
        .size           _Z15SetBoundariesXZPf,(.L_x_102 - _Z15SetBoundariesXZPf)
        .other          _Z15SetBoundariesXZPf,@"STO_CUDA_ENTRY STV_DEFAULT"
_Z15SetBoundariesXZPf:
.text._Z15SetBoundariesXZPf:
        /* <DEDUP_REMOVED lines=10> */
[----:B0-----:R-:W-:-:S07]  /*00a0*/  IMAD R4, R4, UR5, R5 ;  /* 0x0000000504047c24 */ /* 0x001fce000f8e0205 */
[----:B------:R-:W0:Y:S01]  /*00b0*/  LDC.64 R2, c[0x0][0x380] ;  /* 0x0000e000ff027b82 */ /* 0x000e220000000a00 */
[----:B--2---:R-:W-:-:S04]  /*00c0*/  IMAD R5, R6, UR6, R9 ;  /* 0x0000000606057c24 */ /* 0x004fc8000f8e0209 */
[C-C-:B------:R-:W-:Y:S02]  /*00d0*/  IMAD R9, R5.reuse, 0x82, R4.reuse ;  /* 0x0000008205097824 */ /* 0x140fe400078e0204 */
[----:B-1----:R-:W-:Y:S01]  /*00e0*/  IMAD R0, R0, UR4, R7 ;  /* 0x0000000400007c24 */ /* 0x002fe2000f8e0207 */
[----:B------:R-:W1:Y:S01]  /*00f0*/  LDCU.64 UR4, c[0x0][0x358] ;  /* 0x00006b00ff0477ac */ /* 0x000e620008000a00 */
[----:B------:R-:W-:Y:S02]  /*0100*/  IMAD R7, R5, 0x82, -R4 ;  /* 0x0000008205077824 */ /* 0x000fe400078e0a04 */
[--C-:B------:R-:W-:Y:S02]  /*0110*/  IMAD R9, R9, 0x82, R0.reuse ;  /* 0x0000008209097824 */ /* 0x100fe400078e0200 */
[----:B------:R-:W-:-:S05]  /*0120*/  IMAD R7, R7, 0x82, R0 ;  /* 0x0000008207077824 */ /* 0x000fca00078e0200 */
[----:B------:R-:W-:-:S05]  /*0130*/  IADD3 R5, PT, PT, R7, 0x82, RZ ;  /* 0x0000008207057810 */ /* 0x000fca0007ffe0ff */
[----:B0-----:R-:W-:-:S04]  /*0140*/  IMAD.WIDE R4, R5, 0x4, R2 ;  /* 0x0000000405047825 */ /* 0x001fc800078e0202 */
[----:B------:R-:W-:Y:S01]  /*0150*/  IMAD.WIDE R2, R9, 0x4, R2 ;  /* 0x0000000409027825 */ /* 0x000fe200078e0202 */
[----:B-1----:R-:W2:Y:S04]  /*0160*/  LDG.E R7, desc[UR4][R4.64] ;  /* 0x0000000404077981 */ /* 0x002ea8000c1e1900 */
[----:B------:R-:W3:Y:S04]  /*0170*/  LDG.E R9, desc[UR4][R2.64+0x10400] ;  /* 0x0104000402097981 */ /* 0x000ee8000c1e1900 */
[----:B--2---:R-:W-:Y:S04]  /*0180*/  STG.E desc[UR4][R2.64], R7 ;  /* 0x0000000702007986 */ /* 0x004fe8000c101904 */
[----:B---3--:R-:W-:Y:S01]  /*0190*/  STG.E desc[UR4][R4.64+0x10400], R9 ;  /* 0x0104000904007986 */ /* 0x008fe2000c101904 */
[----:B------:R-:W-:Y:S05]  /*01a0*/  EXIT ;  /* 0x000000000000794d */ /* 0x000fea0003800000 */
.L_x_10:
        /* <DEDUP_REMOVED lines=13> */
.L_x_102:


//--------------------- .text._Z15SetBoundariesYZPf --------------------------
	.section	.text._Z15SetBoundariesYZPf,"ax",@progbits
	.align	128
        .global         _Z15SetBoundariesYZPf
        .type           _Z15SetBoundariesYZPf,@function
        .size           _Z15SetBoundariesYZPf,(.L_x_103 - _Z15SetBoundariesYZPf)
        .other          _Z15SetBoundariesYZPf,@"STO_CUDA_ENTRY STV_DEFAULT"
_Z15SetBoundariesYZPf:
.text._Z15SetBoundariesYZPf:
[----:B------:R-:W-:Y:S01]  /*0000*/  LDC R1, c[0x0][0x37c] ;  /* 0x0000df00ff017b82 */ /* 0x000fe20000000800 */
[----:B------:R-:W0:Y:S07]  /*0010*/  S2R R3, SR_TID.X ;  /* 0x0000000000037919 */ /* 0x000e2e0000002100 */
[----:B------:R-:W0:Y:S01]  /*0020*/  S2UR UR4, SR_CTAID.X ;  /* 0x00000000000479c3 */ /* 0x000e220000002500 */
[----:B------:R-:W1:Y:S01]  /*0030*/  S2R R9, SR_TID.Z ;  /* 0x0000000000097919 */ /* 0x000e620000002300 */
[----:B------:R-:W2:Y:S06]  /*0040*/  S2R R7, SR_TID.Y ;  /* 0x0000000000077919 */ /* 0x000eac0000002200 */
[----:B------:R-:W0:Y:S08]  /*0050*/  LDC R0, c[0x0][0x360] ;  /* 0x0000d800ff007b82 */ /* 0x000e300000000800 */
[----:B------:R-:W2:Y:S08]  /*0060*/  LDC R2, c[0x0][0x364] ;  /* 0x0000d900ff027b82 */ /* 0x000eb00000000800 */
[----:B------:R-:W1:Y:S08]  /*0070*/  S2UR UR7, SR_CTAID.Z ;  /* 0x00000000000779c3 */ /* 0x000e700000002700 */
[----:B------:R-:W1:Y:S01]  /*0080*/  LDC R6, c[0x0][0x368] ;  /* 0x0000da00ff067b82 */ /* 0x000e620000000800 */
[----:B0-----:R-:W-:Y:S01]  /*0090*/  IMAD R0, R0, UR4, R3 ;  /* 0x0000000400007c24 */ /* 0x001fe2000f8e0203 */
[----:B------:R-:W0:Y:S06]  /*00a0*/  LDCU.64 UR4, c[0x0][0x358] ;  /* 0x00006b00ff0477ac */ /* 0x000e2c0008000a00 */
[----:B------:R-:W2:Y:S08]  /*00b0*/  S2UR UR6, SR_CTAID.Y ;  /* 0x00000000000679c3 */ /* 0x000eb00000002600 */
[----:B------:R-:W3:Y:S01]  /*00c0*/  LDC.64 R4, c[0x0][0x380] ;  /* 0x0000e000ff047b82 */ /* 0x000ee20000000a00 */
[----:B-1----:R-:W-:-:S04]  /*00d0*/  IMAD R3, R6, UR7, R9 ;  /* 0x0000000706037c24 */ /* 0x002fc8000f8e0209 */
[----:B------:R-:W-:Y:S02]  /*00e0*/  IMAD R3, R3, 0x82, R0 ;  /* 0x0000008203037824 */ /* 0x000fe400078e0200 */
[----:B--2---:R-:W-:-:S04]  /*00f0*/  IMAD R2, R2, UR6, R7 ;  /* 0x0000000602027c24 */ /* 0x004fc8000f8e0207 */
[C-C-:B------:R-:W-:Y:S02]  /*0100*/  IMAD R7, R3.reuse, 0x82, -R2.reuse ;  /* 0x0000008203077824 */ /* 0x140fe400078e0a02 */
[----:B------:R-:W-:Y:S02]  /*0110*/  IMAD R9, R3, 0x82, R2 ;  /* 0x0000008203097824 */ /* 0x000fe400078e0202 */
[----:B---3--:R-:W-:-:S04]  /*0120*/  IMAD.WIDE R2, R7, 0x4, R4 ;  /* 0x0000000407027825 */ /* 0x008fc800078e0204 */
[----:B------:R-:W-:Y:S01]  /*0130*/  IMAD.WIDE R4, R9, 0x4, R4 ;  /* 0x0000000409047825 */ /* 0x000fe200078e0204 */
[----:B0-----:R-:W2:Y:S04]  /*0140*/  LDG.E R7, desc[UR4][R2.64+0x4] ;  /* 0x0000040402077981 */ /* 0x001ea8000c1e1900 */
[----:B------:R-:W3:Y:S04]  /*0150*/  LDG.E R9, desc[UR4][R4.64+0x200] ;  /* 0x0002000404097981 */ /* 0x000ee8000c1e1900 */
[----:B--2---:R-:W-:Y:S04]  /*0160*/  STG.E desc[UR4][R4.64], R7 ;  /* 0x0000000704007986 */ /* 0x004fe8000c101904 */
[----:B---3--:R-:W-:Y:S01]  /*0170*/  STG.E desc[UR4][R2.64+0x204], R9 ;  /* 0x0002040902007986 */ /* 0x008fe2000c101904 */
[----:B------:R-:W-:Y:S05]  /*0180*/  EXIT ;  /* 0x000000000000794d */ /* 0x000fea0003800000 */
.L_x_11:
        /* <DEDUP_REMOVED lines=15> */
.L_x_103:


//--------------------- .text._Z13ApplyTimeStepPfS_ --------------------------
	.section	.text._Z13ApplyTimeStepPfS_,"ax",@progbits
	.align	128
        .global         _Z13ApplyTimeStepPfS_
        .type           _Z13ApplyTimeStepPfS_,@function
        .size           _Z13ApplyTimeStepPfS_,(.L_x_104 - _Z13ApplyTimeStepPfS_)
        .other          _Z13ApplyTimeStepPfS_,@"STO_CUDA_ENTRY STV_DEFAULT"
_Z13ApplyTimeStepPfS_:
.text._Z13ApplyTimeStepPfS_:
[----:B------:R-:W-:Y:S01]  /*0000*/  LDC R1, c[0x0][0x37c] ;  /* 0x0000df00ff017b82 */ /* 0x000fe20000000800 */
[----:B------:R-:W0:Y:S07]  /*0010*/  S2R R7, SR_TID.Z ;  /* 0x0000000000077919 */ /* 0x000e2e0000002300 */
[----:B------:R-:W0:Y:S01]  /*0020*/  S2UR UR4, SR_CTAID.Z ;  /* 0x00000000000479c3 */ /* 0x000e220000002700 */
[----:B------:R-:W1:Y:S01]  /*0030*/  S2R R9, SR_TID.Y ;  /* 0x0000000000097919 */ /* 0x000e620000002200 */
[----:B------:R-:W2:Y:S06]  /*0040*/  S2R R11, SR_TID.X ;  /* 0x00000000000b7919 */ /* 0x000eac0000002100 */
        /* <DEDUP_REMOVED lines=8> */
[----:B------:R-:W1:Y:S03]  /*00d0*/  LDCU.64 UR4, c[0x0][0x358] ;  /* 0x00006b00ff0477ac */ /* 0x000e660008000a00 */
[----:B------:R-:W-:-:S03]  /*00e0*/  IMAD R0, R0, 0x82, R7 ;  /* 0x0000008200007824 */ /* 0x000fc600078e0207 */
[----:B------:R-:W3:Y:S01]  /*00f0*/  LDC.64 R2, c[0x0][0x380] ;  /* 0x0000e000ff027b82 */ /* 0x000ee20000000a00 */
[----:B--2---:R-:W-:Y:S01]  /*0100*/  IMAD R7, R8, UR6, R11 ;  /* 0x0000000608077c24 */ /* 0x004fe2000f8e020b */
[----:B------:R-:W2:Y:S03]  /*0110*/  LDCU UR6, c[0x3][0x48] ;  /* 0x00c00900ff0677ac */ /* 0x000ea60008000800 */
[----:B------:R-:W-:-:S05]  /*0120*/  IMAD R0, R0, 0x82, R7 ;  /* 0x0000008200007824 */ /* 0x000fca00078e0207 */
[----:B------:R-:W-:-:S05]  /*0130*/  IADD3 R7, PT, PT, R0, 0x4287, RZ ;  /* 0x0000428700077810 */ /* 0x000fca0007ffe0ff */
[----:B0-----:R-:W-:-:S04]  /*0140*/  IMAD.WIDE R4, R7, 0x4, R4 ;  /* 0x0000000407047825 */ /* 0x001fc800078e0204 */
[----:B---3--:R-:W-:Y:S01]  /*0150*/  IMAD.WIDE R2, R7, 0x4, R2 ;  /* 0x0000000407027825 */ /* 0x008fe200078e0202 */
[----:B-1----:R-:W2:Y:S04]  /*0160*/  LDG.E R0, desc[UR4][R4.64] ;  /* 0x0000000404007981 */ /* 0x002ea8000c1e1900 */
[----:B------:R-:W2:Y:S02]  /*0170*/  LDG.E R7, desc[UR4][R2.64] ;  /* 0x0000000402077981 */ /* 0x000ea4000c1e1900 */
[----:B--2---:R-:W-:-:S05]  /*0180*/  FFMA R7, R0, UR6, R7 ;  /* 0x0000000600077c23 */ /* 0x004fca0008000007 */
[----:B------:R-:W-:Y:S04]  /*0190*/  STG.E desc[UR4][R2.64], R7 ;  /* 0x0000000702007986 */ /* 0x000fe8000c101904 */
[----:B------:R-:W-:Y:S01]  /*01a0*/  STG.E desc[UR4][R4.64], RZ ;  /* 0x000000ff04007986 */ /* 0x000fe2000c101904 */
[----:B------:R-:W-:Y:S05]  /*01b0*/  EXIT ;  /* 0x000000000000794d */ /* 0x000fea0003800000 */
.L_x_12:
        /* <DEDUP_REMOVED lines=12> */
.L_x_104:


//--------------------- .text._Z12CalcTimeStepPfS_S_S_ --------------------------
	.section	.text._Z12CalcTimeStepPfS_S_S_,"ax",@progbits
	.align	128
        .global         _Z12CalcTimeStepPfS_S_S_
        .type           _Z12CalcTimeStepPfS_S_S_,@function
        .size           _Z12CalcTimeStepPfS_S_S_,(.L_x_97 - _Z12CalcTimeStepPfS_S_S_)
        .other          _Z12CalcTimeStepPfS_S_S_,@"STO_CUDA_ENTRY STV_DEFAULT"
_Z12CalcTimeStepPfS_S_S_:
.text._Z12CalcTimeStepPfS_S_S_:
        /* <DEDUP_REMOVED lines=11> */
[----:B------:R-:W0:Y:S06]  /*00b0*/  LDCU UR5, c[0x3][0x5c] ;  /* 0x00c00b80ff0577ac */ /* 0x000e2c0008000800 */
[----:B------:R-:W3:Y:S01]  /*00c0*/  LDC.64 R12, c[0x0][0x380] ;  /* 0x0000e000ff0c7b82 */ /* 0x000ee20000000a00 */
[----:B--2---:R-:W-:Y:S01]  /*00d0*/  IMAD R3, R4, UR6, R7 ;  /* 0x0000000604037c24 */ /* 0x004fe2000f8e0207 */
[----:B------:R-:W2:Y:S03]  /*00e0*/  LDCU.64 UR6, c[0x0][0x358] ;  /* 0x00006b00ff0677ac */ /* 0x000ea60008000a00 */
[----:B------:R-:W-:-:S02]  /*00f0*/  IMAD R3, R3, 0x82, R2 ;  /* 0x0000008203037824 */ /* 0x000fc400078e0202 */
[----:B-1----:R-:W-:-:S04]  /*0100*/  IMAD R0, R0, UR4, R5 ;  /* 0x0000000400007c24 */ /* 0x002fc8000f8e0205 */
[----:B------:R-:W-:-:S04]  /*0110*/  IMAD R0, R3, 0x82, R0 ;  /* 0x0000008203007824 */ /* 0x000fc800078e0200 */
[----:B------:R-:W-:-:S04]  /*0120*/  VIADD R32, R0, 0x4287 ;  /* 0x0000428700207836 */ /* 0x000fc80000000000 */
[----:B---3--:R-:W-:-:S05]  /*0130*/  IMAD.WIDE R12, R32, 0x4, R12 ;  /* 0x00000004200c7825 */ /* 0x008fca00078e020c */
[----:B--2---:R-:W0:Y:S01]  /*0140*/  LDG.E R5, desc[UR6][R12.64] ;  /* 0x000000060c057981 */ /* 0x004e22000c1e1900 */
[----:B------:R-:W-:Y:S01]  /*0150*/  BSSY.RECONVERGENT B1, `(.L_x_13) ;  /* 0x0000198000017945 */ /* 0x000fe20003800200 */
[----:B------:R-:W-:-:S03]  /*0160*/  UMOV UR4, URZ ;  /* 0x000000ff00047c82 */ /* 0x000fc60008000000 */
[----:B------:R-:W-:Y:S01]  /*0170*/  BSSY.RELIABLE B0, `(.L_x_14) ;  /* 0x000000a000007945 */ /* 0x000fe20003800100 */
[----:B0-----:R-:W-:-:S13]  /*0180*/  FSETP.GT.AND P0, PT, R5, UR5, PT ;  /* 0x0000000505007c0b */ /* 0x001fda000bf04000 */
[----:B------:R-:W-:Y:S05]  /*0190*/  @P0 BRA `(.L_x_15) ;  /* 0x00000000001c0947 */ /* 0x000fea0003800000 */
[----:B------:R-:W0:Y:S01]  /*01a0*/  F2F.F64.F32 R6, UR5 ;  /* 0x0000000500067d10 */ /* 0x000e220008201800 */
[----:B------:R-:W-:-:S07]  /*01b0*/  CS2R R8, SRZ ;  /* 0x0000000000087805 */ /* 0x000fce000001ff00 */
[----:B------:R-:W1:Y:S01]  /*01c0*/  F2F.F64.F32 R2, R5 ;  /* 0x0000000500027310 */ /* 0x000e620000201800 */
[----:B0-----:R-:W-:-:S08]  /*01d0*/  DADD R6, -R6, 1 ;  /* 0x3ff0000006067429 */ /* 0x001fd00000000100 */
[----:B-1----:R-:W-:-:S14]  /*01e0*/  DSETP.GT.AND P0, PT, R6, R2, PT ;  /* 0x000000020600722a */ /* 0x002fdc0003f04000 */
[----:B------:R-:W-:Y:S05]  /*01f0*/  @!P0 BREAK.RELIABLE B0 ;  /* 0x0000000000008942 */ /* 0x000fea0003800100 */
[----:B------:R-:W-:Y:S05]  /*0200*/  @!P0 BRA `(.L_x_16) ;  /* 0x0000001800308947 */ /* 0x000fea0003800000 */
.L_x_15:
[----:B------:R-:W-:Y:S05]  /*0210*/  BSYNC.RELIABLE B0 ;  /* 0x0000000000007941 */ /* 0x000fea0003800100 */
.L_x_14:
[----:B------:R-:W2:Y:S01]  /*0220*/  LDG.E R14, desc[UR6][R12.64+0x4] ;  /* 0x000004060c0e7981 */ /* 0x000ea2000c1e1900 */
[----:B------:R-:W0:Y:S03]  /*0230*/  LDC R7, c[0x3][0x4c] ;  /* 0x00c01300ff077b82 */ /* 0x000e260000000800 */
[----:B------:R-:W2:Y:S01]  /*0240*/  LDG.E R17, desc[UR6][R12.64+-0x4] ;  /* 0xfffffc060c117981 */ /* 0x000ea2000c1e1900 */
[----:B------:R-:W-:Y:S01]  /*0250*/  IMAD.MOV.U32 R8, RZ, RZ, 0x394d4153 ;  /* 0x394d4153ff087424 */ /* 0x000fe200078e00ff */
[----:B------:R-:W-:Y:S01]  /*0260*/  MOV R3, 0x3f1de9e7 ;  /* 0x3f1de9e700037802 */ /* 0x000fe20000000f00 */
[----:B------:R-:W-:Y:S02]  /*0270*/  IMAD.MOV.U32 R10, RZ, RZ, 0x37cbac00 ;  /* 0x37cbac00ff0a7424 */ /* 0x000fe400078e00ff */
[----:B------:R-:W-:Y:S01]  /*0280*/  FFMA R0, RZ, RZ, RZ ;  /* 0x000000ffff007223 */ /* 0x000fe200000000ff */
[----:B------:R-:W-:Y:S01]  /*0290*/  FFMA R2, RZ, -R8, 0.0083327032625675201416 ;  /* 0x3c0885e4ff027423 */ /* 0x000fe20000000808 */
[----:B------:R-:W-:Y:S01]  /*02a0*/  BSSY.RECONVERGENT B2, `(.L_x_17) ;  /* 0x0000034000027945 */ /* 0x000fe20003800200 */
[----:B------:R-:W-:Y:S01]  /*02b0*/  FFMA R4, -R8, R3, 0.0083327032625675201416 ;  /* 0x3c0885e408047423 */ /* 0x000fe20000000103 */
[----:B------:R-:W-:Y:S01]  /*02c0*/  FFMA R6, R3, 0.78539818525314331055, RZ ;  /* 0x3f490fdb03067823 */ /* 0x000fe200000000ff */
[----:B------:R-:W-:Y:S01]  /*02d0*/  FFMA R9, RZ, R2, -0.16666662693023681641 ;  /* 0xbe2aaaa8ff097423 */ /* 0x000fe20000000002 */
[----:B------:R-:W-:-:S02]  /*02e0*/  IMAD.MOV.U32 R2, RZ, RZ, 0x3eca2125 ;  /* 0x3eca2125ff027424 */ /* 0x000fc400078e00ff */
[----:B------:R-:W-:Y:S01]  /*02f0*/  FFMA R11, R4, R3, -0.16666662693023681641 ;  /* 0xbe2aaaa8040b7423 */ /* 0x000fe20000000003 */
[-C--:B------:R-:W-:Y:S01]  /*0300*/  FFMA R4, RZ, R10.reuse, -0.0013887860113754868507 ;  /* 0xbab607edff047423 */ /* 0x080fe2000000000a */
[----:B------:R-:W-:Y:S01]  /*0310*/  FFMA R9, R0, R9, RZ ;  /* 0x0000000900097223 */ /* 0x000fe200000000ff */
[----:B------:R-:W-:Y:S01]  /*0320*/  FFMA R15, R2, R10, -0.0013887860113754868507 ;  /* 0xbab607ed020f7423 */ /* 0x000fe2000000000a */
[----:B------:R-:W-:Y:S01]  /*0330*/  FFMA R6, R6, R11, 0.78539818525314331055 ;  /* 0x3f490fdb06067423 */ /* 0x000fe2000000000b */
[-C--:B------:R-:W-:Y:S01]  /*0340*/  FFMA R0, R10, R3.reuse, -0.0013887860113754868507 ;  /* 0xbab607ed0a007423 */ /* 0x080fe20000000003 */
[----:B------:R-:W-:Y:S01]  /*0350*/  FFMA R11, R2, -R8, 0.0083327032625675201416 ;  /* 0x3c0885e4020b7423 */ /* 0x000fe20000000808 */
[----:B------:R-:W-:Y:S01]  /*0360*/  FFMA R15, R15, R2, 0.041666727513074874878 ;  /* 0x3d2aaabb0f0f7423 */ /* 0x000fe20000000002 */
[----:B------:R-:W-:Y:S01]  /*0370*/  FFMA R4, RZ, R4, 0.041666727513074874878 ;  /* 0x3d2aaabbff047423 */ /* 0x000fe20000000004 */
[-C--:B------:R-:W-:Y:S01]  /*0380*/  FFMA R8, R0, R3.reuse, 0.041666727513074874878 ;  /* 0x3d2aaabb00087423 */ /* 0x080fe20000000003 */
[----:B0-----:R-:W-:Y:S01]  /*0390*/  FADD R7, R7, R7 ;  /* 0x0000000707077221 */ /* 0x001fe20000000000 */
[----:B------:R-:W-:Y:S01]  /*03a0*/  FFMA R0, R2, -0.62831848859786987305, RZ ;  /* 0xbf20d97b02007823 */ /* 0x000fe200000000ff */
[-C--:B------:R-:W-:Y:S01]  /*03b0*/  FFMA R11, R11, R2.reuse, -0.16666662693023681641 ;  /* 0xbe2aaaa80b0b7423 */ /* 0x080fe20000000002 */
[-C--:B------:R-:W-:Y:S01]  /*03c0*/  FFMA R15, R15, R2.reuse, -0.4999999701976776123 ;  /* 0xbeffffff0f0f7423 */ /* 0x080fe20000000002 */
[----:B------:R-:W0:Y:S01]  /*03d0*/  MUFU.RCP R16, R7 ;  /* 0x0000000700107308 */ /* 0x000e220000001000 */
[----:B------:R-:W-:Y:S01]  /*03e0*/  FFMA R8, R8, R3, -0.4999999701976776123 ;  /* 0xbeffffff08087423 */ /* 0x000fe20000000003 */
[----:B------:R-:W-:Y:S01]  /*03f0*/  FFMA R0, R0, R11, -0.62831848859786987305 ;  /* 0xbf20d97b00007423 */ /* 0x000fe2000000000b */
[----:B------:R-:W-:Y:S01]  /*0400*/  FFMA R11, R15, R2, 1 ;  /* 0x3f8000000f0b7423 */ /* 0x000fe20000000002 */
[----:B------:R-:W-:Y:S01]  /*0410*/  FFMA R2, RZ, R4, -0.4999999701976776123 ;  /* 0xbeffffffff027423 */ /* 0x000fe20000000004 */
[----:B------:R-:W-:Y:S01]  /*0420*/  FFMA R10, R8, R3, 1 ;  /* 0x3f800000080a7423 */ /* 0x000fe20000000003 */
[----:B------:R-:W-:-:S02]  /*0430*/  FADD R8, RZ, -R0 ;  /* 0x80000000ff087221 */ /* 0x000fc40000000000 */
[----:B------:R-:W-:Y:S01]  /*0440*/  FFMA R3, RZ, R2, 1 ;  /* 0x3f800000ff037423 */ /* 0x000fe20000000002 */
[----:B------:R-:W-:-:S03]  /*0450*/  FMUL R15, R10, R11 ;  /* 0x0000000b0a0f7220 */ /* 0x000fc60000400000 */
[----:B------:R-:W-:Y:S01]  /*0460*/  FMUL R2, R3, R10 ;  /* 0x0000000a03027220 */ /* 0x000fe20000400000 */
[----:B--2---:R-:W-:Y:S01]  /*0470*/  FADD R4, R14, -R17 ;  /* 0x800000110e047221 */ /* 0x004fe20000000000 */
[----:B0-----:R-:W-:Y:S01]  /*0480*/  FFMA R17, -R7, R16, 1 ;  /* 0x3f80000007117423 */ /* 0x001fe20000000110 */
[----:B------:R-:W-:Y:S02]  /*0490*/  FMUL R14, R8, R9 ;  /* 0x00000009080e7220 */ /* 0x000fe40000400000 */
[----:B------:R-:W0:Y:S01]  /*04a0*/  FCHK P0, R4, R7 ;  /* 0x0000000704007302 */ /* 0x000e220000000000 */
[----:B------:R-:W-:Y:S01]  /*04b0*/  FFMA R19, R16, R17, R16 ;  /* 0x0000001110137223 */ /* 0x000fe20000000010 */
[----:B------:R-:W-:Y:S01]  /*04c0*/  FFMA R14, R6, R14, R15 ;  /* 0x0000000e060e7223 */ /* 0x000fe2000000000f */
[----:B------:R-:W-:Y:S01]  /*04d0*/  FMUL R15, R9, R15 ;  /* 0x0000000f090f7220 */ /* 0x000fe20000400000 */
[----:B------:R-:W-:Y:S01]  /*04e0*/  FMUL R17, R8, R10 ;  /* 0x0000000a08117220 */ /* 0x000fe20000400000 */
[----:B------:R-:W-:Y:S01]  /*04f0*/  FMUL R10, R11, R9 ;  /* 0x000000090b0a7220 */ /* 0x000fe20000400000 */
[----:B------:R-:W-:Y:S01]  /*0500*/  FFMA R20, R4, R19, RZ ;  /* 0x0000001304147223 */ /* 0x000fe200000000ff */
[----:B------:R-:W-:Y:S01]  /*0510*/  FFMA R0, R8, R6, R15 ;  /* 0x0000000608007223 */ /* 0x000fe2000000000f */
[----:B------:R-:W-:Y:S01]  /*0520*/  FMUL R18, R9, R17 ;  /* 0x0000001109127220 */ /* 0x000fe20000400000 */
[----:B------:R-:W-:Y:S01]  /*0530*/  FFMA R15, -R6, R10, R17 ;  /* 0x0000000a060f7223 */ /* 0x000fe20000000111 */
[----:B------:R-:W-:Y:S01]  /*0540*/  FFMA R17, -R7, R20, R4 ;  /* 0x0000001407117223 */ /* 0x000fe20000000104 */
[----:B------:R-:W-:Y:S01]  /*0550*/  FMUL R8, R8, R3 ;  /* 0x0000000308087220 */ /* 0x000fe20000400000 */
[CC--:B------:R-:W-:Y:S01]  /*0560*/  FMUL R10, R3.reuse, R6.reuse ;  /* 0x00000006030a7220 */ /* 0x0c0fe20000400000 */
[----:B------:R-:W-:Y:S01]  /*0570*/  FMUL R16, R3, R11 ;  /* 0x0000000b03107220 */ /* 0x000fe20000400000 */
[----:B------:R-:W-:Y:S01]  /*0580*/  FFMA R3, R11, R6, -R18 ;  /* 0x000000060b037223 */ /* 0x000fe20000000812 */
[----:B------:R-:W-:Y:S01]  /*0590*/  FFMA R17, R19, R17, R20 ;  /* 0x0000001113117223 */ /* 0x000fe20000000014 */
[----:B0-----:R-:W-:Y:S06]  /*05a0*/  @!P0 BRA `(.L_x_18) ;  /* 0x00000000000c8947 */ /* 0x001fec0003800000 */
[----:B------:R-:W-:-:S07]  /*05b0*/  MOV R6, 0x5d0 ;  /* 0x000005d000067802 */ /* 0x000fce0000000f00 */
[----:B------:R-:W-:Y:S05]  /*05c0*/  CALL.REL.NOINC `($__internal_1_$__cuda_sm3x_div_rn_noftz_f32_slowpath) ;  /* 0x0000002800087944 */ /* 0x000fea0003c00000 */
[----:B------:R-:W-:-:S07]  /*05d0*/  MOV R17, R4 ;  /* 0x0000000400117202 */ /* 0x000fce0000000f00 */
.L_x_18:
[----:B------:R-:W-:Y:S05]  /*05e0*/  BSYNC.RECONVERGENT B2 ;  /* 0x0000000000027941 */ /* 0x000fea0003800200 */
.L_x_17:
[----:B------:R-:W2:Y:S01]  /*05f0*/  LDG.E R4, desc[UR6][R12.64+0x208] ;  /* 0x000208060c047981 */ /* 0x000ea2000c1e1900 */
[----:B------:R-:W0:Y:S03]  /*0600*/  LDC R11, c[0x3][0x50] ;  /* 0x00c01400ff0b7b82 */ /* 0x000e260000000800 */
[----:B------:R-:W2:Y:S01]  /*0610*/  LDG.E R7, desc[UR6][R12.64+-0x208] ;  /* 0xfffdf8060c077981 */ /* 0x000ea2000c1e1900 */
[----:B------:R-:W-:Y:S01]  /*0620*/  BSSY.RECONVERGENT B2, `(.L_x_19) ;  /* 0x000000f000027945 */ /* 0x000fe20003800200 */
[----:B0-----:R-:W-:-:S04]  /*0630*/  FADD R11, R11, R11 ;  /* 0x0000000b0b0b7221 */ /* 0x001fc80000000000 */
[----:B------:R-:W0:Y:S02]  /*0640*/  MUFU.RCP R6, R11 ;  /* 0x0000000b00067308 */ /* 0x000e240000001000 */
[----:B0-----:R-:W-:-:S04]  /*0650*/  FFMA R19, -R11, R6, 1 ;  /* 0x3f8000000b137423 */ /* 0x001fc80000000106 */
[----:B------:R-:W-:Y:S01]  /*0660*/  FFMA R19, R6, R19, R6 ;  /* 0x0000001306137223 */ /* 0x000fe20000000006 */
[----:B--2---:R-:W-:-:S04]  /*0670*/  FADD R4, R4, -R7 ;  /* 0x8000000704047221 */ /* 0x004fc80000000000 */
[----:B------:R-:W0:Y:S01]  /*0680*/  FCHK P0, R4, R11 ;  /* 0x0000000b04007302 */ /* 0x000e220000000000 */
[----:B------:R-:W-:-:S04]  /*0690*/  FFMA R6, R4, R19, RZ ;  /* 0x0000001304067223 */ /* 0x000fc800000000ff */
[----:B------:R-:W-:-:S04]  /*06a0*/  FFMA R7, -R11, R6, R4 ;  /* 0x000000060b077223 */ /* 0x000fc80000000104 */
[----:B------:R-:W-:Y:S01]  /*06b0*/  FFMA R19, R19, R7, R6 ;  /* 0x0000000713137223 */ /* 0x000fe20000000006 */
[----:B0-----:R-:W-:Y:S06]  /*06c0*/  @!P0 BRA `(.L_x_20) ;  /* 0x0000000000108947 */ /* 0x001fec0003800000 */
[----:B------:R-:W-:Y:S01]  /*06d0*/  IMAD.MOV.U32 R7, RZ, RZ, R11 ;  /* 0x000000ffff077224 */ /* 0x000fe200078e000b */
[----:B------:R-:W-:-:S07]  /*06e0*/  MOV R6, 0x700 ;  /* 0x0000070000067802 */ /* 0x000fce0000000f00 */
[----:B------:R-:W-:Y:S05]  /*06f0*/  CALL.REL.NOINC `($__internal_1_$__cuda_sm3x_div_rn_noftz_f32_slowpath) ;  /* 0x0000002400bc7944 */ /* 0x000fea0003c00000 */
[----:B------:R-:W-:-:S07]  /*0700*/  IMAD.MOV.U32 R19, RZ, RZ, R4 ;  /* 0x000000ffff137224 */ /* 0x000fce00078e0004 */
.L_x_20:
[----:B------:R-:W-:Y:S05]  /*0710*/  BSYNC.RECONVERGENT B2 ;  /* 0x0000000000027941 */ /* 0x000fea0003800200 */
.L_x_19:
        /* <DEDUP_REMOVED lines=14> */
[----:B------:R-:W-:Y:S02]  /*0800*/  MOV R7, R11 ;  /* 0x0000000b00077202 */ /* 0x000fe40000000f00 */
[----:B------:R-:W-:-:S07]  /*0810*/  MOV R6, 0x830 ;  /* 0x0000083000067802 */ /* 0x000fce0000000f00 */
[----:B------:R-:W-:Y:S05]  /*0820*/  CALL.REL.NOINC `($__internal_1_$__cuda_sm3x_div_rn_noftz_f32_slowpath) ;  /* 0x0000002400707944 */ /* 0x000fea0003c00000 */
[----:B------:R-:W-:-:S07]  /*0830*/  IMAD.MOV.U32 R21, RZ, RZ, R4 ;  /* 0x000000ffff157224 */ /* 0x000fce00078e0004 */
.L_x_22:
[----:B------:R-:W-:Y:S05]  /*0840*/  BSYNC.RECONVERGENT B2 ;  /* 0x0000000000027941 */ /* 0x000fea0003800200 */
.L_x_21:
[-C--:B------:R-:W-:Y:S01]  /*0850*/  FFMA R7, R2, R17.reuse, RZ ;  /* 0x0000001102077223 */ /* 0x080fe200000000ff */
[-C--:B------:R-:W-:Y:S01]  /*0860*/  FFMA R3, R3, R17.reuse, RZ ;  /* 0x0000001103037223 */ /* 0x080fe200000000ff */
[----:B------:R-:W-:Y:S01]  /*0870*/  FFMA R0, R0, R17, RZ ;  /* 0x0000001100007223 */ /* 0x000fe200000000ff */
[----:B------:R-:W-:Y:S01]  /*0880*/  BSSY.RECONVERGENT B2, `(.L_x_23) ;  /* 0x000000e000027945 */ /* 0x000fe20003800200 */
[-C--:B------:R-:W-:Y:S01]  /*0890*/  FFMA R4, -R10, R19.reuse, R7 ;  /* 0x000000130a047223 */ /* 0x080fe20000000107 */
[-C--:B------:R-:W-:Y:S01]  /*08a0*/  FFMA R3, R14, R19.reuse, R3 ;  /* 0x000000130e037223 */ /* 0x080fe20000000003 */
[----:B------:R-:W-:Y:S01]  /*08b0*/  FFMA R15, R15, R19, R0 ;  /* 0x000000130f0f7223 */ /* 0x000fe20000000000 */
[----:B------:R-:W-:Y:S01]  /*08c0*/  MOV R34, 0x960 ;  /* 0x0000096000227802 */ /* 0x000fe20000000f00 */
[-C--:B------:R-:W-:Y:S01]  /*08d0*/  FFMA R4, R9, R21.reuse, R4 ;  /* 0x0000001509047223 */ /* 0x080fe20000000004 */
[-C--:B------:R-:W-:Y:S01]  /*08e0*/  FFMA R0, R8, R21.reuse, R3 ;  /* 0x0000001508007223 */ /* 0x080fe20000000003 */
[----:B------:R-:W-:Y:S01]  /*08f0*/  FFMA R2, -R16, R21, R15 ;  /* 0x0000001510027223 */ /* 0x000fe2000000010f */
[----:B------:R-:W-:Y:S01]  /*0900*/  IMAD.MOV.U32 R3, RZ, RZ, 0x40000000 ;  /* 0x40000000ff037424 */ /* 0x000fe200078e00ff */
[----:B------:R-:W0:Y:S02]  /*0910*/  F2F.F64.F32 R10, R4 ;  /* 0x00000004000a7310 */ /* 0x000e240000201800 */
[----:B0-----:R-:W-:-:S10]  /*0920*/  DADD R6, -RZ, |R10| ;  /* 0x00000000ff067229 */ /* 0x001fd4000000050a */
[----:B------:R-:W-:Y:S01]  /*0930*/  IMAD.MOV.U32 R14, RZ, RZ, R6 ;  /* 0x000000ffff0e7224 */ /* 0x000fe200078e0006 */
[----:B------:R-:W-:-:S07]  /*0940*/  MOV R33, R7 ;  /* 0x0000000700217202 */ /* 0x000fce0000000f00 */
[----:B------:R-:W-:Y:S05]  /*0950*/  CALL.REL.NOINC `($_Z12CalcTimeStepPfS_S_S_$__internal_accurate_pow) ;  /* 0x0000002800bc7944 */ /* 0x000fea0003c00000 */
[----:B------:R-:W-:Y:S05]  /*0960*/  BSYNC.RECONVERGENT B2 ;  /* 0x0000000000027941 */ /* 0x000fea0003800200 */
.L_x_23:
[----:B------:R-:W-:Y:S01]  /*0970*/  DADD R6, R10, 2 ;  /* 0x400000000a067429 */ /* 0x000fe20000000000 */
[----:B------:R-:W0:Y:S01]  /*0980*/  F2F.F64.F32 R8, R2 ;  /* 0x0000000200087310 */ /* 0x000e220000201800 */
[----:B------:R-:W-:Y:S01]  /*0990*/  FSETP.NEU.AND P0, PT, R4, RZ, PT ;  /* 0x000000ff0400720b */ /* 0x000fe20003f0d000 */
[----:B------:R-:W-:Y:S01]  /*09a0*/  BSSY.RECONVERGENT B2, `(.L_x_24) ;  /* 0x000000f000027945 */ /* 0x000fe20003800200 */
[----:B------:R-:W-:Y:S01]  /*09b0*/  IMAD.MOV.U32 R30, RZ, RZ, R16 ;  /* 0x000000ffff1e7224 */ /* 0x000fe200078e0010 */
[----:B------:R-:W-:-:S05]  /*09c0*/  MOV R31, R17 ;  /* 0x00000011001f7202 */ /* 0x000fca0000000f00 */
[----:B------:R-:W-:-:S04]  /*09d0*/  LOP3.LUT R3, R7, 0x7ff00000, RZ, 0xc0, !PT ;  /* 0x7ff0000007037812 */ /* 0x000fc800078ec0ff */
[----:B------:R-:W-:Y:S02]  /*09e0*/  ISETP.NE.AND P1, PT, R3, 0x7ff00000, PT ;  /* 0x7ff000000300780c */ /* 0x000fe40003f25270 */
[----:B------:R-:W-:Y:S01]  /*09f0*/  @!P0 CS2R R30, SRZ ;  /* 0x00000000001e8805 */ /* 0x000fe2000001ff00 */
[----:B0-----:R-:W-:-:S10]  /*0a00*/  DADD R6, -RZ, |R8| ;  /* 0x00000000ff067229 */ /* 0x001fd40000000508 */
[----:B------:R-:W-:Y:S01]  /*0a10*/  IMAD.MOV.U32 R14, RZ, RZ, R6 ;  /* 0x000000ffff0e7224 */ /* 0x000fe200078e0006 */
[----:B------:R-:W-:Y:S06]  /*0a20*/  @P1 BRA `(.L_x_25) ;  /* 0x0000000000181947 */ /* 0x000fec0003800000 */
[----:B------:R-:W-:-:S13]  /*0a30*/  FSETP.NAN.AND P0, PT, R4, R4, PT ;  /* 0x000000040400720b */ /* 0x000fda0003f08000 */
[----:B------:R-:W-:Y:S01]  /*0a40*/  @P0 DADD R30, R10, 2 ;  /* 0x400000000a1e0429 */ /* 0x000fe20000000000 */
[----:B------:R-:W-:Y:S10]  /*0a50*/  @P0 BRA `(.L_x_25) ;  /* 0x00000000000c0947 */ /* 0x000ff40003800000 */
[----:B------:R-:W-:-:S14]  /*0a60*/  DSETP.NEU.AND P0, PT, |R10|, +INF , PT ;  /* 0x7ff000000a00742a */ /* 0x000fdc0003f0d200 */
[----:B------:R-:W-:Y:S01]  /*0a70*/  @!P0 IMAD.MOV.U32 R30, RZ, RZ, 0x0 ;  /* 0x00000000ff1e8424 */ /* 0x000fe200078e00ff */
[----:B------:R-:W-:-:S07]  /*0a80*/  @!P0 MOV R31, 0x7ff00000 ;  /* 0x7ff00000001f8802 */ /* 0x000fce0000000f00 */
.L_x_25:
[----:B------:R-:W-:Y:S05]  /*0a90*/  BSYNC.RECONVERGENT B2 ;  /* 0x0000000000027941 */ /* 0x000fea0003800200 */
.L_x_24:
[----:B------:R-:W-:Y:S01]  /*0aa0*/  BSSY.RECONVERGENT B2, `(.L_x_26) ;  /* 0x0000005000027945 */ /* 0x000fe20003800200 */
[----:B------:R-:W-:Y:S01]  /*0ab0*/  IMAD.MOV.U32 R33, RZ, RZ, R7 ;  /* 0x000000ffff217224 */ /* 0x000fe200078e0007 */
[----:B------:R-:W-:Y:S01]  /*0ac0*/  MOV R34, 0xaf0 ;  /* 0x00000af000227802 */ /* 0x000fe20000000f00 */
[----:B------:R-:W-:-:S07]  /*0ad0*/  IMAD.MOV.U32 R3, RZ, RZ, 0x40000000 ;  /* 0x40000000ff037424 */ /* 0x000fce00078e00ff */
[----:B------:R-:W-:Y:S05]  /*0ae0*/  CALL.REL.NOINC `($_Z12CalcTimeStepPfS_S_S_$__internal_accurate_pow) ;  /* 0x0000002800587944 */ /* 0x000fea0003c00000 */
[----:B------:R-:W-:Y:S05]  /*0af0*/  BSYNC.RECONVERGENT B2 ;  /* 0x0000000000027941 */ /* 0x000fea0003800200 */
.L_x_26:
[----:B------:R-:W-:Y:S01]  /*0b00*/  DADD R14, R8, 2 ;  /* 0x40000000080e7429 */ /* 0x000fe20000000000 */
[----:B------:R-:W0:Y:S01]  /*0b10*/  F2F.F64.F32 R6, R0 ;  /* 0x0000000000067310 */ /* 0x000e220000201800 */
[----:B------:R-:W-:Y:S01]  /*0b20*/  FSETP.NEU.AND P1, PT, R2, RZ, PT ;  /* 0x000000ff0200720b */ /* 0x000fe20003f2d000 */
[----:B------:R-:W-:Y:S01]  /*0b30*/  BSSY.RECONVERGENT B2, `(.L_x_27) ;  /* 0x0000010000027945 */ /* 0x000fe20003800200 */
[----:B------:R-:W-:Y:S02]  /*0b40*/  FSETP.NEU.AND P3, PT, R4, 1, PT ;  /* 0x3f8000000400780b */ /* 0x000fe40003f6d000 */
[----:B------:R-:W-:Y:S02]  /*0b50*/  FSETP.NEU.AND P0, PT, R2, 1, PT ;  /* 0x3f8000000200780b */ /* 0x000fe40003f0d000 */
[----:B------:R-:W-:Y:S02]  /*0b60*/  FSEL R30, R30, RZ, P3 ;  /* 0x000000ff1e1e7208 */ /* 0x000fe40001800000 */
[----:B------:R-:W-:-:S02]  /*0b70*/  LOP3.LUT R14, R15, 0x7ff00000, RZ, 0xc0, !PT ;  /* 0x7ff000000f0e7812 */ /* 0x000fc400078ec0ff */
[----:B------:R-:W-:Y:S02]  /*0b80*/  FSEL R31, R31, 1.875, P3 ;  /* 0x3ff000001f1f7808 */ /* 0x000fe40001800000 */
[----:B------:R-:W-:Y:S02]  /*0b90*/  ISETP.NE.AND P2, PT, R14, 0x7ff00000, PT ;  /* 0x7ff000000e00780c */ /* 0x000fe40003f45270 */
[----:B------:R-:W-:Y:S01]  /*0ba0*/  @!P1 CS2R R16, SRZ ;  /* 0x0000000000109805 */ /* 0x000fe2000001ff00 */
[----:B0-----:R-:W-:-:S10]  /*0bb0*/  DADD R18, -RZ, |R6| ;  /* 0x00000000ff127229 */ /* 0x001fd40000000506 */
[----:B------:R-:W-:Y:S05]  /*0bc0*/  @P2 BRA `(.L_x_28) ;  /* 0x0000000000182947 */ /* 0x000fea0003800000 */
[----:B------:R-:W-:-:S13]  /*0bd0*/  FSETP.NAN.AND P1, PT, R2, R2, PT ;  /* 0x000000020200720b */ /* 0x000fda0003f28000 */
[----:B------:R-:W-:Y:S01]  /*0be0*/  @P1 DADD R16, R8, 2 ;  /* 0x4000000008101429 */ /* 0x000fe20000000000 */
[----:B------:R-:W-:Y:S10]  /*0bf0*/  @P1 BRA `(.L_x_28) ;  /* 0x00000000000c1947 */ /* 0x000ff40003800000 */
[----:B------:R-:W-:-:S14]  /*0c00*/  DSETP.NEU.AND P1, PT, |R8|, +INF , PT ;  /* 0x7ff000000800742a */ /* 0x000fdc0003f2d200 */
[----:B------:R-:W-:Y:S01]  /*0c10*/  @!P1 MOV R16, 0x0 ;  /* 0x0000000000109802 */ /* 0x000fe20000000f00 */
[----:B------:R-:W-:-:S07]  /*0c20*/  @!P1 IMAD.MOV.U32 R17, RZ, RZ, 0x7ff00000 ;  /* 0x7ff00000ff119424 */ /* 0x000fce00078e00ff */
.L_x_28:
[----:B------:R-:W-:Y:S05]  /*0c30*/  BSYNC.RECONVERGENT B2 ;  /* 0x0000000000027941 */ /* 0x000fea0003800200 */
.L_x_27:
[----:B------:R-:W-:Y:S01]  /*0c40*/  FSEL R14, R16, RZ, P0 ;  /* 0x000000ff100e7208 */ /* 0x000fe20000000000 */
[----:B------:R-:W-:Y:S01]  /*0c50*/  BSSY.RECONVERGENT B2, `(.L_x_29) ;  /* 0x0000008000027945 */ /* 0x000fe20003800200 */
[----:B------:R-:W-:Y:S01]  /*0c60*/  FSEL R15, R17, 1.875, P0 ;  /* 0x3ff00000110f7808 */ /* 0x000fe20000000000 */
[----:B------:R-:W-:Y:S01]  /*0c70*/  IMAD.MOV.U32 R3, RZ, RZ, 0x40000000 ;  /* 0x40000000ff037424 */ /* 0x000fe200078e00ff */
[----:B------:R-:W-:Y:S02]  /*0c80*/  MOV R33, R19 ;  /* 0x0000001300217202 */ /* 0x000fe40000000f00 */
[----:B------:R-:W-:Y:S02]  /*0c90*/  MOV R34, 0xcd0 ;  /* 0x00000cd000227802 */ /* 0x000fe40000000f00 */
[----:B------:R-:W-:Y:S01]  /*0ca0*/  DADD R30, R30, R14 ;  /* 0x000000001e1e7229 */ /* 0x000fe2000000000e */
[----:B------:R-:W-:-:S10]  /*0cb0*/  IMAD.MOV.U32 R14, RZ, RZ, R18 ;  /* 0x000000ffff0e7224 */ /* 0x000fd400078e0012 */
[----:B------:R-:W-:Y:S05]  /*0cc0*/  CALL.REL.NOINC `($_Z12CalcTimeStepPfS_S_S_$__internal_accurate_pow) ;  /* 0x0000002400e07944 */ /* 0x000fea0003c00000 */
[----:B------:R-:W-:Y:S05]  /*0cd0*/  BSYNC.RECONVERGENT B2 ;  /* 0x0000000000027941 */ /* 0x000fea0003800200 */
.L_x_29:
[----:B------:R-:W-:Y:S01]  /*0ce0*/  DADD R14, R6, 2 ;  /* 0x40000000060e7429 */ /* 0x000fe20000000000 */
[C---:B------:R-:W-:Y:S01]  /*0cf0*/  FSETP.NEU.AND P0, PT, R0.reuse, RZ, PT ;  /* 0x000000ff0000720b */ /* 0x040fe20003f0d000 */
[----:B------:R-:W-:Y:S01]  /*0d00*/  BSSY.RECONVERGENT B2, `(.L_x_30) ;  /* 0x000000c000027945 */ /* 0x000fe20003800200 */
[----:B------:R-:W-:-:S07]  /*0d10*/  FSETP.NEU.AND P2, PT, R0, 1, PT ;  /* 0x3f8000000000780b */ /* 0x000fce0003f4d000 */
[----:B------:R-:W-:-:S04]  /*0d20*/  LOP3.LUT R14, R15, 0x7ff00000, RZ, 0xc0, !PT ;  /* 0x7ff000000f0e7812 */ /* 0x000fc800078ec0ff */
[----:B------:R-:W-:Y:S02]  /*0d30*/  ISETP.NE.AND P1, PT, R14, 0x7ff00000, PT ;  /* 0x7ff000000e00780c */ /* 0x000fe40003f25270 */
[----:B------:R-:W-:-:S11]  /*0d40*/  @!P0 CS2R R16, SRZ ;  /* 0x0000000000108805 */ /* 0x000fd6000001ff00 */
[----:B------:R-:W-:Y:S05]  /*0d50*/  @P1 BRA `(.L_x_31) ;  /* 0x0000000000181947 */ /* 0x000fea0003800000 */
[----:B------:R-:W-:-:S13]  /*0d60*/  FSETP.NAN.AND P0, PT, R0, R0, PT ;  /* 0x000000000000720b */ /* 0x000fda0003f08000 */
[----:B------:R-:W-:Y:S01]  /*0d70*/  @P0 DADD R16, R6, 2 ;  /* 0x4000000006100429 */ /* 0x000fe20000000000 */
[----:B------:R-:W-:Y:S10]  /*0d80*/  @P0 BRA `(.L_x_31) ;  /* 0x00000000000c0947 */ /* 0x000ff40003800000 */
[----:B------:R-:W-:-:S14]  /*0d90*/  DSETP.NEU.AND P0, PT, |R6|, +INF , PT ;  /* 0x7ff000000600742a */ /* 0x000fdc0003f0d200 */
[----:B------:R-:W-:Y:S01]  /*0da0*/  @!P0 IMAD.MOV.U32 R16, RZ, RZ, 0x0 ;  /* 0x00000000ff108424 */ /* 0x000fe200078e00ff */
[----:B------:R-:W-:-:S07]  /*0db0*/  @!P0 MOV R17, 0x7ff00000 ;  /* 0x7ff0000000118802 */ /* 0x000fce0000000f00 */
.L_x_31:
[----:B------:R-:W-:Y:S05]  /*0dc0*/  BSYNC.RECONVERGENT B2 ;  /* 0x0000000000027941 */ /* 0x000fea0003800200 */
.L_x_30:
[----:B------:R-:W-:Y:S01]  /*0dd0*/  FSEL R14, R16, RZ, P2 ;  /* 0x000000ff100e7208 */ /* 0x000fe20001000000 */
[----:B------:R-:W-:Y:S01]  /*0de0*/  BSSY.RECONVERGENT B2, `(.L_x_32) ;  /* 0x0000008000027945 */ /* 0x000fe20003800200 */
[----:B------:R-:W-:Y:S01]  /*0df0*/  FSEL R15, R17, 1.875, P2 ;  /* 0x3ff00000110f7808 */ /* 0x000fe20001000000 */
[----:B------:R-:W-:Y:S01]  /*0e00*/  IMAD.MOV.U32 R3, RZ, RZ, 0x40000000 ;  /* 0x40000000ff037424 */ /* 0x000fe200078e00ff */
[----:B------:R-:W-:-:S04]  /*0e10*/  MOV R34, 0xe60 ;  /* 0x00000e6000227802 */ /* 0x000fc80000000f00 */
[----:B------:R-:W-:-:S08]  /*0e20*/  DADD R30, R30, R14 ;  /* 0x000000001e1e7229 */ /* 0x000fd0000000000e */
[----:B------:R-:W-:-:S10]  /*0e30*/  DADD R14, -RZ, |R30| ;  /* 0x00000000ff0e7229 */ /* 0x000fd4000000051e */
[----:B------:R-:W-:-:S07]  /*0e40*/  MOV R33, R15 ;  /* 0x0000000f00217202 */ /* 0x000fce0000000f00 */
[----:B------:R-:W-:Y:S05]  /*0e50*/  CALL.REL.NOINC `($_Z12CalcTimeStepPfS_S_S_$__internal_accurate_pow) ;  /* 0x00000024007c7944 */ /* 0x000fea0003c00000 */
[----:B------:R-:W-:Y:S05]  /*0e60*/  BSYNC.RECONVERGENT B2 ;  /* 0x0000000000027941 */ /* 0x000fea0003800200 */
.L_x_32:
[C---:B------:R-:W-:Y:S01]  /*0e70*/  DADD R14, R30.reuse, 2 ;  /* 0x400000001e0e7429 */ /* 0x040fe20000000000 */
[----:B------:R-:W-:Y:S01]  /*0e80*/  BSSY.RECONVERGENT B2, `(.L_x_33) ;  /* 0x000000d000027945 */ /* 0x000fe20003800200 */
[C---:B------:R-:W-:Y:S02]  /*0e90*/  DSETP.NEU.AND P0, PT, R30.reuse, RZ, PT ;  /* 0x000000ff1e00722a */ /* 0x040fe40003f0d000 */
[----:B------:R-:W-:-:S06]  /*0ea0*/  DSETP.NEU.AND P2, PT, R30, 1, PT ;  /* 0x3ff000001e00742a */ /* 0x000fcc0003f4d000 */
[----:B------:R-:W-:-:S04]  /*0eb0*/  LOP3.LUT R14, R15, 0x7ff00000, RZ, 0xc0, !PT ;  /* 0x7ff000000f0e7812 */ /* 0x000fc800078ec0ff */
[----:B------:R-:W-:Y:S02]  /*0ec0*/  ISETP.NE.AND P1, PT, R14, 0x7ff00000, PT ;  /* 0x7ff000000e00780c */ /* 0x000fe40003f25270 */
[----:B------:R-:W-:-:S11]  /*0ed0*/  @!P0 CS2R R16, SRZ ;  /* 0x0000000000108805 */ /* 0x000fd6000001ff00 */
[----:B------:R-:W-:Y:S05]  /*0ee0*/  @P1 BRA `(.L_x_34) ;  /* 0x0000000000181947 */ /* 0x000fea0003800000 */
[----:B------:R-:W-:-:S14]  /*0ef0*/  DSETP.NAN.AND P0, PT, R30, R30, PT ;  /* 0x0000001e1e00722a */ /* 0x000fdc0003f08000 */
[----:B------:R-:W-:Y:S01]  /*0f00*/  @P0 DADD R16, R30, 2 ;  /* 0x400000001e100429 */ /* 0x000fe20000000000 */
[----:B------:R-:W-:Y:S10]  /*0f10*/  @P0 BRA `(.L_x_34) ;  /* 0x00000000000c0947 */ /* 0x000ff40003800000 */
[----:B------:R-:W-:-:S14]  /*0f20*/  DSETP.NEU.AND P0, PT, |R30|, +INF , PT ;  /* 0x7ff000001e00742a */ /* 0x000fdc0003f0d200 */
[----:B------:R-:W-:Y:S01]  /*0f30*/  @!P0 IMAD.MOV.U32 R16, RZ, RZ, 0x0 ;  /* 0x00000000ff108424 */ /* 0x000fe200078e00ff */
[----:B------:R-:W-:-:S07]  /*0f40*/  @!P0 MOV R17, 0x7ff00000 ;  /* 0x7ff0000000118802 */ /* 0x000fce0000000f00 */
.L_x_34:
[----:B------:R-:W-:Y:S05]  /*0f50*/  BSYNC.RECONVERGENT B2 ;  /* 0x0000000000027941 */ /* 0x000fea0003800200 */
.L_x_33:
[----:B------:R-:W-:Y:S01]  /*0f60*/  FSEL R16, R16, RZ, P2 ;  /* 0x000000ff10107208 */ /* 0x000fe20001000000 */
[----:B------:R-:W-:Y:S01]  /*0f70*/  UMOV UR8, 0x812dea11 ;  /* 0x812dea1100087882 */ /* 0x000fe20000000000 */
[----:B------:R-:W-:Y:S01]  /*0f80*/  FSEL R17, R17, 1.875, P2 ;  /* 0x3ff0000011117808 */ /* 0x000fe20001000000 */
[----:B------:R-:W-:Y:S01]  /*0f90*/  UMOV UR9, 0x3d719799 ;  /* 0x3d71979900097882 */ /* 0x000fe20000000000 */
[----:B------:R-:W-:Y:S01]  /*0fa0*/  BSSY.RECONVERGENT B2, `(.L_x_35) ;  /* 0x000006b000027945 */ /* 0x000fe20003800200 */
[----:B------:R-:W-:Y:S01]  /*0fb0*/  CS2R R14, SRZ ;  /* 0x00000000000e7805 */ /* 0x000fe2000001ff00 */
[----:B------:R-:W0:Y:S08]  /*0fc0*/  F2F.F32.F64 R16, R16 ;  /* 0x0000001000107310 */ /* 0x000e300000301000 */
[----:B0-----:R-:W0:Y:S02]  /*0fd0*/  F2F.F64.F32 R30, R16 ;  /* 0x00000010001e7310 */ /* 0x001e240000201800 */
[----:B0-----:R-:W-:-:S14]  /*0fe0*/  DSETP.GT.AND P0, PT, R30, UR8, PT ;  /* 0x000000081e007e2a */ /* 0x001fdc000bf04000 */
[----:B------:R-:W-:Y:S05]  /*0ff0*/  @!P0 BRA `(.L_x_36) ;  /* 0x0000000400948947 */ /* 0x000fea0003800000 */
[----:B------:R-:W-:Y:S01]  /*1000*/  DADD R14, -RZ, |R10| ;  /* 0x00000000ff0e7229 */ /* 0x000fe2000000050a */
[----:B------:R-:W-:Y:S01]  /*1010*/  BSSY.RECONVERGENT B3, `(.L_x_37) ;  /* 0x0000006000037945 */ /* 0x000fe20003800200 */
[----:B------:R-:W-:Y:S02]  /*1020*/  FSETP.NEU.AND P1, PT, R4, RZ, PT ;  /* 0x000000ff0400720b */ /* 0x000fe40003f2d000 */
[----:B------:R-:W-:Y:S02]  /*1030*/  MOV R3, 0x40100000 ;  /* 0x4010000000037802 */ /* 0x000fe40000000f00 */
[----:B------:R-:W-:-:S04]  /*1040*/  MOV R34, 0x1070 ;  /* 0x0000107000227802 */ /* 0x000fc80000000f00 */
[----:B------:R-:W-:-:S07]  /*1050*/  IMAD.MOV.U32 R33, RZ, RZ, R15 ;  /* 0x000000ffff217224 */ /* 0x000fce00078e000f */
[----:B------:R-:W-:Y:S05]  /*1060*/  CALL.REL.NOINC `($_Z12CalcTimeStepPfS_S_S_$__internal_accurate_pow) ;  /* 0x0000002000f87944 */ /* 0x000fea0003c00000 */
[----:B------:R-:W-:Y:S05]  /*1070*/  BSYNC.RECONVERGENT B3 ;  /* 0x0000000000037941 */ /* 0x000fea0003800200 */
.L_x_37:
[----:B------:R-:W-:Y:S01]  /*1080*/  DADD R14, R10, 4 ;  /* 0x401000000a0e7429 */ /* 0x000fe20000000000 */
[----:B------:R-:W-:Y:S01]  /*1090*/  BSSY.RECONVERGENT B3, `(.L_x_38) ;  /* 0x0000010000037945 */ /* 0x000fe20003800200 */
[----:B------:R-:W-:Y:S01]  /*10a0*/  DADD R18, -RZ, |R8| ;  /* 0x00000000ff127229 */ /* 0x000fe20000000508 */
[----:B------:R-:W-:Y:S02]  /*10b0*/  FSETP.NEU.AND P0, PT, R2, RZ, PT ;  /* 0x000000ff0200720b */ /* 0x000fe40003f0d000 */
[----:B------:R-:W-:Y:S02]  /*10c0*/  @!P1 CS2R R16, SRZ ;  /* 0x0000000000109805 */ /* 0x000fe4000001ff00 */
[----:B------:R-:W-:-:S03]  /*10d0*/  FSETP.NEU.AND P2, PT, R4, 1, PT ;  /* 0x3f8000000400780b */ /* 0x000fc60003f4d000 */
[----:B------:R-:W-:Y:S02]  /*10e0*/  LOP3.LUT R14, R15, 0x7ff00000, RZ, 0xc0, !PT ;  /* 0x7ff000000f0e7812 */ /* 0x000fe400078ec0ff */
[----:B------:R-:W-:Y:S02]  /*10f0*/  MOV R33, R19 ;  /* 0x0000001300217202 */ /* 0x000fe40000000f00 */
[----:B------:R-:W-:Y:S01]  /*1100*/  ISETP.NE.AND P3, PT, R14, 0x7ff00000, PT ;  /* 0x7ff000000e00780c */ /* 0x000fe20003f65270 */
[----:B------:R-:W-:-:S12]  /*1110*/  IMAD.MOV.U32 R14, RZ, RZ, R18 ;  /* 0x000000ffff0e7224 */ /* 0x000fd800078e0012 */
[----:B------:R-:W-:Y:S05]  /*1120*/  @P3 BRA `(.L_x_39) ;  /* 0x0000000000183947 */ /* 0x000fea0003800000 */
[----:B------:R-:W-:-:S13]  /*1130*/  FSETP.NAN.AND P1, PT, R4, R4, PT ;  /* 0x000000040400720b */ /* 0x000fda0003f28000 */
[----:B------:R-:W-:Y:S01]  /*1140*/  @P1 DADD R16, R10, 4 ;  /* 0x401000000a101429 */ /* 0x000fe20000000000 */
[----:B------:R-:W-:Y:S10]  /*1150*/  @P1 BRA `(.L_x_39) ;  /* 0x00000000000c1947 */ /* 0x000ff40003800000 */
[----:B------:R-:W-:-:S14]  /*1160*/  DSETP.NEU.AND P1, PT, |R10|, +INF , PT ;  /* 0x7ff000000a00742a */ /* 0x000fdc0003f2d200 */
[----:B------:R-:W-:Y:S01]  /*1170*/  @!P1 IMAD.MOV.U32 R16, RZ, RZ, 0x0 ;  /* 0x00000000ff109424 */ /* 0x000fe200078e00ff */
[----:B------:R-:W-:-:S07]  /*1180*/  @!P1 MOV R17, 0x7ff00000 ;  /* 0x7ff0000000119802 */ /* 0x000fce0000000f00 */
.L_x_39:
[----:B------:R-:W-:Y:S05]  /*1190*/  BSYNC.RECONVERGENT B3 ;  /* 0x0000000000037941 */ /* 0x000fea0003800200 */
.L_x_38:
[----:B------:R-:W-:Y:S01]  /*11a0*/  BSSY.RECONVERGENT B3, `(.L_x_40) ;  /* 0x0000006000037945 */ /* 0x000fe20003800200 */
[----:B------:R-:W-:Y:S01]  /*11b0*/  FSEL R10, R16, RZ, P2 ;  /* 0x000000ff100a7208 */ /* 0x000fe20001000000 */
[----:B------:R-:W-:Y:S01]  /*11c0*/  IMAD.MOV.U32 R3, RZ, RZ, 0x40100000 ;  /* 0x40100000ff037424 */ /* 0x000fe200078e00ff */
[----:B------:R-:W-:Y:S02]  /*11d0*/  FSEL R11, R17, 1.875, P2 ;  /* 0x3ff00000110b7808 */ /* 0x000fe40001000000 */
[----:B------:R-:W-:-:S07]  /*11e0*/  MOV R34, 0x1200 ;  /* 0x0000120000227802 */ /* 0x000fce0000000f00 */
[----:B------:R-:W-:Y:S05]  /*11f0*/  CALL.REL.NOINC `($_Z12CalcTimeStepPfS_S_S_$__internal_accurate_pow) ;  /* 0x0000002000947944 */ /* 0x000fea0003c00000 */
[----:B------:R-:W-:Y:S05]  /*1200*/  BSYNC.RECONVERGENT B3 ;  /* 0x0000000000037941 */ /* 0x000fea0003800200 */
.L_x_40:
[----:B------:R-:W-:Y:S01]  /*1210*/  DADD R14, R8, 4 ;  /* 0x40100000080e7429 */ /* 0x000fe20000000000 */
[----:B------:R-:W-:Y:S01]  /*1220*/  BSSY.RECONVERGENT B3, `(.L_x_41) ;  /* 0x000000d000037945 */ /* 0x000fe20003800200 */
[----:B------:R-:W-:Y:S02]  /*1230*/  FSETP.NEU.AND P2, PT, R2, 1, PT ;  /* 0x3f8000000200780b */ /* 0x000fe40003f4d000 */
[----:B------:R-:W-:-:S06]  /*1240*/  @!P0 CS2R R16, SRZ ;  /* 0x0000000000108805 */ /* 0x000fcc000001ff00 */
[----:B------:R-:W-:-:S04]  /*1250*/  LOP3.LUT R14, R15, 0x7ff00000, RZ, 0xc0, !PT ;  /* 0x7ff000000f0e7812 */ /* 0x000fc800078ec0ff */
[----:B------:R-:W-:Y:S01]  /*1260*/  ISETP.NE.AND P1, PT, R14, 0x7ff00000, PT ;  /* 0x7ff000000e00780c */ /* 0x000fe20003f25270 */
[----:B------:R-:W-:-:S12]  /*1270*/  DADD R14, -RZ, |R6| ;  /* 0x00000000ff0e7229 */ /* 0x000fd80000000506 */
[----:B------:R-:W-:Y:S05]  /*1280*/  @P1 BRA `(.L_x_42) ;  /* 0x0000000000181947 */ /* 0x000fea0003800000 */
[----:B------:R-:W-:-:S13]  /*1290*/  FSETP.NAN.AND P0, PT, R2, R2, PT ;  /* 0x000000020200720b */ /* 0x000fda0003f08000 */
[----:B------:R-:W-:Y:S01]  /*12a0*/  @P0 DADD R16, R8, 4 ;  /* 0x4010000008100429 */ /* 0x000fe20000000000 */
[----:B------:R-:W-:Y:S10]  /*12b0*/  @P0 BRA `(.L_x_42) ;  /* 0x00000000000c0947 */ /* 0x000ff40003800000 */
[----:B------:R-:W-:-:S14]  /*12c0*/  DSETP.NEU.AND P0, PT, |R8|, +INF , PT ;  /* 0x7ff000000800742a */ /* 0x000fdc0003f0d200 */
[----:B------:R-:W-:Y:S01]  /*12d0*/  @!P0 MOV R16, 0x0 ;  /* 0x0000000000108802 */ /* 0x000fe20000000f00 */
[----:B------:R-:W-:-:S07]  /*12e0*/  @!P0 IMAD.MOV.U32 R17, RZ, RZ, 0x7ff00000 ;  /* 0x7ff00000ff118424 */ /* 0x000fce00078e00ff */
.L_x_42:
[----:B------:R-:W-:Y:S05]  /*12f0*/  BSYNC.RECONVERGENT B3 ;  /* 0x0000000000037941 */ /* 0x000fea0003800200 */
.L_x_41:
[----:B------:R-:W-:Y:S01]  /*1300*/  FSEL R2, R16, RZ, P2 ;  /* 0x000000ff10027208 */ /* 0x000fe20001000000 */
[----:B------:R-:W-:Y:S01]  /*1310*/  BSSY.RECONVERGENT B3, `(.L_x_43) ;  /* 0x0000008000037945 */ /* 0x000fe20003800200 */
[----:B------:R-:W-:Y:S02]  /*1320*/  FSEL R3, R17, 1.875, P2 ;  /* 0x3ff0000011037808 */ /* 0x000fe40001000000 */
[----:B------:R-:W-:Y:S02]  /*1330*/  FSETP.NEU.AND P0, PT, R0, RZ, PT ;  /* 0x000000ff0000720b */ /* 0x000fe40003f0d000 */
[----:B------:R-:W-:Y:S02]  /*1340*/  MOV R33, R15 ;  /* 0x0000000f00217202 */ /* 0x000fe40000000f00 */
[----:B------:R-:W-:Y:S01]  /*1350*/  DADD R10, R10, R2 ;  /* 0x000000000a0a7229 */ /* 0x000fe20000000002 */
[----:B------:R-:W-:Y:S01]  /*1360*/  MOV R34, 0x1390 ;  /* 0x0000139000227802 */ /* 0x000fe20000000f00 */
[----:B------:R-:W-:-:S09]  /*1370*/  IMAD.MOV.U32 R3, RZ, RZ, 0x40100000 ;  /* 0x40100000ff037424 */ /* 0x000fd200078e00ff */
[----:B------:R-:W-:Y:S05]  /*1380*/  CALL.REL.NOINC `($_Z12CalcTimeStepPfS_S_S_$__internal_accurate_pow) ;  /* 0x0000002000307944 */ /* 0x000fea0003c00000 */
[----:B------:R-:W-:Y:S05]  /*1390*/  BSYNC.RECONVERGENT B3 ;  /* 0x0000000000037941 */ /* 0x000fea0003800200 */
.L_x_43:
[----:B------:R-:W0:Y:S01]  /*13a0*/  MUFU.RCP64H R9, R31 ;  /* 0x0000001f00097308 */ /* 0x000e220000001800 */
[----:B------:R-:W-:Y:S01]  /*13b0*/  HFMA2 R8, -RZ, RZ, 0, 5.9604644775390625e-08 ;  /* 0x00000001ff087431 */ /* 0x000fe200000001ff */
[----:B------:R-:W-:Y:S01]  /*13c0*/  DADD R2, R6, 4 ;  /* 0x4010000006027429 */ /* 0x000fe20000000000 */
[----:B------:R-:W-:Y:S01]  /*13d0*/  BSSY.RECONVERGENT B3, `(.L_x_44) ;  /* 0x0000010000037945 */ /* 0x000fe20003800200 */
[----:B------:R-:W-:Y:S02]  /*13e0*/  FSETP.NEU.AND P2, PT, R0, 1, PT ;  /* 0x3f8000000000780b */ /* 0x000fe40003f4d000 */
[----:B------:R-:W-:-:S06]  /*13f0*/  @!P0 CS2R R16, SRZ ;  /* 0x0000000000108805 */ /* 0x000fcc000001ff00 */
[----:B------:R-:W-:-:S04]  /*1400*/  LOP3.LUT R2, R3, 0x7ff00000, RZ, 0xc0, !PT ;  /* 0x7ff0000003027812 */ /* 0x000fc800078ec0ff */
[----:B------:R-:W-:Y:S01]  /*1410*/  ISETP.NE.AND P1, PT, R2, 0x7ff00000, PT ;  /* 0x7ff000000200780c */ /* 0x000fe20003f25270 */
[----:B0-----:R-:W-:-:S08]  /*1420*/  DFMA R14, -R30, R8, 1 ;  /* 0x3ff000001e0e742b */ /* 0x001fd00000000108 */
[----:B------:R-:W-:-:S08]  /*1430*/  DFMA R14, R14, R14, R14 ;  /* 0x0000000e0e0e722b */ /* 0x000fd0000000000e */
[----:B------:R-:W-:-:S08]  /*1440*/  DFMA R14, R8, R14, R8 ;  /* 0x0000000e080e722b */ /* 0x000fd00000000008 */
[----:B------:R-:W-:Y:S01]  /*1450*/  DFMA R2, -R30, R14, 1 ;  /* 0x3ff000001e02742b */ /* 0x000fe2000000010e */
[----:B------:R-:W-:Y:S10]  /*1460*/  @P1 BRA `(.L_x_45) ;  /* 0x0000000000181947 */ /* 0x000ff40003800000 */
[----:B------:R-:W-:-:S13]  /*1470*/  FSETP.NAN.AND P0, PT, R0, R0, PT ;  /* 0x000000000000720b */ /* 0x000fda0003f08000 */
[----:B------:R-:W-:Y:S01]  /*1480*/  @P0 DADD R16, R6, 4 ;  /* 0x4010000006100429 */ /* 0x000fe20000000000 */
[----:B------:R-:W-:Y:S10]  /*1490*/  @P0 BRA `(.L_x_45) ;  /* 0x00000000000c0947 */ /* 0x000ff40003800000 */
[----:B------:R-:W-:-:S14]  /*14a0*/  DSETP.NEU.AND P0, PT, |R6|, +INF , PT ;  /* 0x7ff000000600742a */ /* 0x000fdc0003f0d200 */
[----:B------:R-:W-:Y:S01]  /*14b0*/  @!P0 IMAD.MOV.U32 R16, RZ, RZ, 0x0 ;  /* 0x00000000ff108424 */ /* 0x000fe200078e00ff */
[----:B------:R-:W-:-:S07]  /*14c0*/  @!P0 MOV R17, 0x7ff00000 ;  /* 0x7ff0000000118802 */ /* 0x000fce0000000f00 */
.L_x_45:
[----:B------:R-:W-:Y:S05]  /*14d0*/  BSYNC.RECONVERGENT B3 ;  /* 0x0000000000037941 */ /* 0x000fea0003800200 */
.L_x_44:
[----:B------:R-:W-:Y:S01]  /*14e0*/  FSEL R6, R16, RZ, P2 ;  /* 0x000000ff10067208 */ /* 0x000fe20001000000 */
[----:B------:R-:W-:Y:S01]  /*14f0*/  DFMA R2, R14, R2, R14 ;  /* 0x000000020e02722b */ /* 0x000fe2000000000e */
[----:B------:R-:W-:Y:S01]  /*1500*/  FSEL R7, R17, 1.875, P2 ;  /* 0x3ff0000011077808 */ /* 0x000fe20001000000 */
[----:B------:R-:W-:Y:S05]  /*1510*/  BSSY.RECONVERGENT B3, `(.L_x_46) ;  /* 0x0000011000037945 */ /* 0x000fea0003800200 */
[----:B------:R-:W-:-:S08]  /*1520*/  DADD R10, R10, R6 ;  /* 0x000000000a0a7229 */ /* 0x000fd00000000006 */
[----:B------:R-:W-:Y:S02]  /*1530*/  DMUL R6, R10, R2 ;  /* 0x000000020a067228 */ /* 0x000fe40000000000 */
[----:B------:R-:W-:-:S06]  /*1540*/  FSETP.GEU.AND P1, PT, |R11|, 6.5827683646048100446e-37, PT ;  /* 0x036000000b00780b */ /* 0x000fcc0003f2e200 */
[----:B------:R-:W-:-:S08]  /*1550*/  DFMA R8, -R30, R6, R10 ;  /* 0x000000061e08722b */ /* 0x000fd0000000010a */
[----:B------:R-:W-:-:S10]  /*1560*/  DFMA R2, R2, R8, R6 ;  /* 0x000000080202722b */ /* 0x000fd40000000006 */
[----:B------:R-:W-:-:S05]  /*1570*/  FFMA R0, RZ, R31, R3 ;  /* 0x0000001fff007223 */ /* 0x000fca0000000003 */
[----:B------:R-:W-:-:S13]  /*1580*/  FSETP.GT.AND P0, PT, |R0|, 1.469367938527859385e-39, PT ;  /* 0x001000000000780b */ /* 0x000fda0003f04200 */
[----:B------:R-:W-:Y:S05]  /*1590*/  @P0 BRA P1, `(.L_x_47) ;  /* 0x0000000000200947 */ /* 0x000fea0000800000 */
[----:B------:R-:W-:Y:S01]  /*15a0*/  IMAD.MOV.U32 R8, RZ, RZ, R10 ;  /* 0x000000ffff087224 */ /* 0x000fe200078e000a */
[----:B------:R-:W-:Y:S01]  /*15b0*/  MOV R9, R11 ;  /* 0x0000000b00097202 */ /* 0x000fe20000000f00 */
[----:B------:R-:W-:Y:S01]  /*15c0*/  IMAD.MOV.U32 R6, RZ, RZ, R30 ;  /* 0x000000ffff067224 */ /* 0x000fe200078e001e */
[----:B------:R-:W-:Y:S02]  /*15d0*/  MOV R7, R31 ;  /* 0x0000001f00077202 */ /* 0x000fe40000000f00 */
[----:B------:R-:W-:-:S07]  /*15e0*/  MOV R4, 0x1600 ;  /* 0x0000160000047802 */ /* 0x000fce0000000f00 */
[----:B------:R-:W-:Y:S05]  /*15f0*/  CALL.REL.NOINC `($__internal_0_$__cuda_sm20_div_rn_f64_full) ;  /* 0x0000001000907944 */ /* 0x000fea0003c00000 */
[----:B------:R-:W-:Y:S01]  /*1600*/  IMAD.MOV.U32 R2, RZ, RZ, R16 ;  /* 0x000000ffff027224 */ /* 0x000fe200078e0010 */
[----:B------:R-:W-:-:S07]  /*1610*/  MOV R3, R17 ;  /* 0x0000001100037202 */ /* 0x000fce0000000f00 */
.L_x_47:
[----:B------:R-:W-:Y:S05]  /*1620*/  BSYNC.RECONVERGENT B3 ;  /* 0x0000000000037941 */ /* 0x000fea0003800200 */
.L_x_46:
[----:B------:R-:W0:Y:S08]  /*1630*/  F2F.F32.F64 R2, R2 ;  /* 0x0000000200027310 */ /* 0x000e300000301000 */
[----:B0-----:R0:W1:Y:S02]  /*1640*/  F2F.F64.F32 R14, R2 ;  /* 0x00000002000e7310 */ /* 0x0010640000201800 */
.L_x_36:
[----:B------:R-:W-:Y:S05]  /*1650*/  BSYNC.RECONVERGENT B2 ;  /* 0x0000000000027941 */ /* 0x000fea0003800200 */
.L_x_35:
[----:B------:R-:W2:Y:S01]  /*1660*/  MUFU.RCP64H R3, 3.1415920257568359375 ;  /* 0x400921fb00037908 */ /* 0x000ea20000001800 */
[----:B------:R-:W-:Y:S02]  /*1670*/  HFMA2 R19, -RZ, RZ, 2.017578125, 0.01168060302734375 ;  /* 0x400921fbff137431 */ /* 0x000fe400000001ff */
[----:B------:R-:W-:Y:S01]  /*1680*/  IMAD.MOV.U32 R18, RZ, RZ, 0x54442eea ;  /* 0x54442eeaff127424 */ /* 0x000fe200078e00ff */
[----:B------:R-:W3:Y:S01]  /*1690*/  LDCU UR9, c[0x3][0x6c] ;  /* 0x00c00d80ff0977ac */ /* 0x000ee20008000800 */
[----:B0-----:R-:W-:Y:S01]  /*16a0*/  IMAD.MOV.U32 R2, RZ, RZ, 0x1 ;  /* 0x00000001ff027424 */ /* 0x001fe200078e00ff */
[----:B-1----:R-:W-:Y:S01]  /*16b0*/  DADD R14, -R14, 1 ;  /* 0x3ff000000e0e7429 */ /* 0x002fe20000000100 */
[----:B------:R-:W0:Y:S04]  /*16c0*/  LDCU UR8, c[0x3][0x74] ;  /* 0x00c00e80ff0877ac */ /* 0x000e280008000800 */
[----:B--2---:R-:W-:-:S08]  /*16d0*/  DFMA R6, R2, -R18, 1 ;  /* 0x3ff000000206742b */ /* 0x004fd00000000812 */
[----:B------:R-:W-:-:S08]  /*16e0*/  DFMA R6, R6, R6, R6 ;  /* 0x000000060606722b */ /* 0x000fd00000000006 */
[----:B------:R-:W-:Y:S02]  /*16f0*/  DFMA R2, R2, R6, R2 ;  /* 0x000000060202722b */ /* 0x000fe40000000002 */
[----:B---3--:R-:W1:Y:S06]  /*1700*/  F2F.F64.F32 R6, UR9 ;  /* 0x0000000900067d10 */ /* 0x008e6c0008201800 */
[----:B------:R-:W-:-:S08]  /*1710*/  DFMA R8, R2, -R18, 1 ;  /* 0x3ff000000208742b */ /* 0x000fd00000000812 */
[----:B------:R-:W-:Y:S01]  /*1720*/  DFMA R10, R2, R8, R2 ;  /* 0x00000008020a722b */ /* 0x000fe20000000002 */
[----:B-1----:R-:W-:Y:S01]  /*1730*/  FSETP.GEU.AND P1, PT, |R7|, 6.5827683646048100446e-37, PT ;  /* 0x036000000700780b */ /* 0x002fe20003f2e200 */
[----:B0-----:R-:W0:Y:S06]  /*1740*/  F2F.F64.F32 R2, UR8 ;  /* 0x0000000800027d10 */ /* 0x001e2c0008201800 */
[----:B------:R-:W-:-:S08]  /*1750*/  DMUL R16, R6, R10 ;  /* 0x0000000a06107228 */ /* 0x000fd00000000000 */
[----:B------:R-:W-:Y:S02]  /*1760*/  DFMA R18, R16, -R18, R6 ;  /* 0x800000121012722b */ /* 0x000fe40000000006 */
[----:B0-----:R-:W-:-:S06]  /*1770*/  DMUL R8, R2, -4 ;  /* 0xc010000002087828 */ /* 0x001fcc0000000000 */
[----:B------:R-:W-:Y:S02]  /*1780*/  DFMA R2, R10, R18, R16 ;  /* 0x000000120a02722b */ /* 0x000fe40000000010 */
[----:B------:R-:W-:-:S06]  /*1790*/  DFMA R8, R8, R14, 1 ;  /* 0x3ff000000808742b */ /* 0x000fcc000000000e */
[----:B------:R0:W1:Y:S02]  /*17a0*/  F2F.F32.F64 R0, R8 ;  /* 0x0000000800007310 */ /* 0x0000640000301000 */
[----:B------:R-:W-:-:S05]  /*17b0*/  FFMA R4, RZ, 2.1426990032196044922, R3 ;  /* 0x400921fbff047823 */ /* 0x000fca0000000003 */
[----:B------:R-:W-:-:S13]  /*17c0*/  FSETP.GT.AND P0, PT, |R4|, 1.469367938527859385e-39, PT ;  /* 0x001000000400780b */ /* 0x000fda0003f04200 */
[----:B01----:R-:W-:Y:S05]  /*17d0*/  @P0 BRA P1, `(.L_x_48) ;  /* 0x0000000000200947 */ /* 0x003fea0000800000 */
[----:B------:R-:W-:Y:S01]  /*17e0*/  MOV R8, R6 ;  /* 0x0000000600087202 */ /* 0x000fe20000000f00 */
[----:B------:R-:W-:Y:S01]  /*17f0*/  IMAD.MOV.U32 R9, RZ, RZ, R7 ;  /* 0x000000ffff097224 */ /* 0x000fe200078e0007 */
[----:B------:R-:W-:Y:S01]  /*1800*/  MOV R6, 0x54442eea ;  /* 0x54442eea00067802 */ /* 0x000fe20000000f00 */
[----:B------:R-:W-:Y:S01]  /*1810*/  IMAD.MOV.U32 R7, RZ, RZ, 0x400921fb ;  /* 0x400921fbff077424 */ /* 0x000fe200078e00ff */
[----:B------:R-:W-:-:S07]  /*1820*/  MOV R4, 0x1840 ;  /* 0x0000184000047802 */ /* 0x000fce0000000f00 */
[----:B------:R-:W-:Y:S05]  /*1830*/  CALL.REL.NOINC `($__internal_0_$__cuda_sm20_div_rn_f64_full) ;  /* 0x0000001000007944 */ /* 0x000fea0003c00000 */
[----:B------:R-:W-:Y:S01]  /*1840*/  MOV R2, R16 ;  /* 0x0000001000027202 */ /* 0x000fe20000000f00 */
[----:B------:R-:W-:-:S07]  /*1850*/  IMAD.MOV.U32 R3, RZ, RZ, R17 ;  /* 0x000000ffff037224 */ /* 0x000fce00078e0011 */
.L_x_48:
[----:B------:R-:W0:Y:S01]  /*1860*/  LDC.64 R6, c[0x0][0x390] ;  /* 0x0000e400ff067b82 */ /* 0x000e220000000a00 */
[----:B------:R-:W1:Y:S01]  /*1870*/  LDCU UR8, c[0x3][0x68] ;  /* 0x00c00d00ff0877ac */ /* 0x000e620008000800 */
[----:B------:R-:W2:Y:S01]  /*1880*/  LDCU UR9, c[0x3][0x58] ;  /* 0x00c00b00ff0977ac */ /* 0x000ea20008000800 */
[----:B0-----:R-:W-:-:S06]  /*1890*/  IMAD.WIDE R6, R32, 0x4, R6 ;  /* 0x0000000420067825 */ /* 0x001fcc00078e0206 */
[----:B------:R-:W1:Y:S01]  /*18a0*/  LDG.E R6, desc[UR6][R6.64] ;  /* 0x0000000606067981 */ /* 0x000e62000c1e1900 */
[----:B------:R-:W-:Y:S01]  /*18b0*/  MOV R11, 0x3b2090aa ;  /* 0x3b2090aa000b7802 */ /* 0x000fe20000000f00 */
[----:B------:R-:W0:Y:S01]  /*18c0*/  F2F.F64.F32 R14, R5 ;  /* 0x00000005000e7310 */ /* 0x000e220000201800 */
[----:B-1----:R-:W-:Y:S01]  /*18d0*/  FADD R4, -R6, UR8 ;  /* 0x0000000806047e21 */ /* 0x002fe20008000100 */
[----:B------:R-:W-:-:S03]  /*18e0*/  IMAD.MOV.U32 R6, RZ, RZ, 0x3f6ee581 ;  /* 0x3f6ee581ff067424 */ /* 0x000fc600078e00ff */
[----:B--2---:R-:W-:-:S04]  /*18f0*/  FMUL R9, R4, UR9 ;  /* 0x0000000904097c20 */ /* 0x004fc80008400000 */
[----:B------:R-:W-:-:S04]  /*1900*/  FMUL R0, R0, R9 ;  /* 0x0000000900007220 */ /* 0x000fc80000400000 */
[----:B------:R-:W1:Y:S01]  /*1910*/  MUFU.RCP R9, |R0| ;  /* 0x4000000000097308 */ /* 0x000e620000001000 */
[----:B------:R-:W-:-:S04]  /*1920*/  FSETP.GT.AND P0, PT, |R0|, 1, PT ;  /* 0x3f8000000000780b */ /* 0x000fc80003f04200 */
[----:B-1----:R-:W-:-:S05]  /*1930*/  FSEL R9, R9, |R0|, P0 ;  /* 0x4000000009097208 */ /* 0x002fca0000000000 */
[----:B------:R-:W-:-:S04]  /*1940*/  FMUL R4, R9, R9 ;  /* 0x0000000909047220 */ /* 0x000fc80000400000 */
[----:B------:R-:W-:-:S04]  /*1950*/  FFMA R7, R4, R11, -0.014396979473531246185 ;  /* 0xbc6be14f04077423 */ /* 0x000fc8000000000b */
[----:B------:R-:W-:-:S04]  /*1960*/  FFMA R7, R4, R7, 0.039849750697612762451 ;  /* 0x3d23397e04077423 */ /* 0x000fc80000000007 */
[----:B------:R-:W-:-:S04]  /*1970*/  FFMA R7, R4, R7, -0.072529748082160949707 ;  /* 0xbd948a7a04077423 */ /* 0x000fc80000000007 */
[----:B------:R-:W-:-:S04]  /*1980*/  FFMA R7, R4, R7, 0.10518480092287063599 ;  /* 0x3dd76b2104077423 */ /* 0x000fc80000000007 */
[----:B------:R-:W-:-:S04]  /*1990*/  FFMA R7, R4, R7, -0.14171802997589111328 ;  /* 0xbe111e8804077423 */ /* 0x000fc80000000007 */
[----:B------:R-:W-:-:S04]  /*19a0*/  FFMA R7, R4, R7, 0.19988775253295898438 ;  /* 0x3e4caf6004077423 */ /* 0x000fc80000000007 */
[----:B------:R-:W-:-:S04]  /*19b0*/  FFMA R7, R4, R7, -0.33332940936088562012 ;  /* 0xbeaaaa2704077423 */ /* 0x000fc80000000007 */
[----:B------:R-:W-:-:S04]  /*19c0*/  FMUL R4, R4, R7 ;  /* 0x0000000704047220 */ /* 0x000fc80000400000 */
[----:B------:R-:W-:-:S04]  /*19d0*/  FFMA R9, R9, R4, R9 ;  /* 0x0000000409097223 */ /* 0x000fc80000000009 */
[----:B------:R-:W-:Y:S01]  /*19e0*/  @P0 FFMA R9, R6, 1.6832555532455444336, -R9 ;  /* 0x3fd774eb06090823 */ /* 0x000fe20000000809 */
[----:B------:R-:W-:-:S04]  /*19f0*/  FSETP.NAN.AND P0, PT, |R0|, |R0|, PT ;  /* 0x400000000000720b */ /* 0x000fc80003f08200 */
[----:B------:R-:W-:-:S04]  /*1a00*/  LOP3.LUT R0, R9, 0x80000000, R0, 0xb8, !PT ;  /* 0x8000000009007812 */ /* 0x000fc800078eb800 */
[----:B------:R-:W-:Y:S01]  /*1a10*/  FSEL R0, R0, R9, !P0 ;  /* 0x0000000900007208 */ /* 0x000fe20004000000 */
[----:B0-----:R-:W-:-:S03]  /*1a20*/  DADD R8, R14, -0.5 ;  /* 0xbfe000000e087429 */ /* 0x001fc60000000000 */
[----:B------:R-:W0:Y:S02]  /*1a30*/  F2F.F64.F32 R6, R0 ;  /* 0x0000000000067310 */ /* 0x000e240000201800 */
[----:B0-----:R-:W-:Y:S02]  /*1a40*/  DMUL R6, R6, R2 ;  /* 0x0000000206067228 */ /* 0x001fe40000000000 */
[----:B------:R-:W-:-:S08]  /*1a50*/  DADD R2, -R14, 1 ;  /* 0x3ff000000e027429 */ /* 0x000fd00000000100 */
[----:B------:R-:W0:Y:S01]  /*1a60*/  F2F.F32.F64 R6, R6 ;  /* 0x0000000600067310 */ /* 0x000e220000301000 */
[----:B------:R-:W-:-:S07]  /*1a70*/  DMUL R2, R14, R2 ;  /* 0x000000020e027228 */ /* 0x000fce0000000000 */
[----:B0-----:R-:W0:Y:S02]  /*1a80*/  F2F.F64.F32 R10, R6 ;  /* 0x00000006000a7310 */ /* 0x001e240000201800 */
[----:B0-----:R-:W-:-:S08]  /*1a90*/  DADD R8, R8, R10 ;  /* 0x0000000008087229 */ /* 0x001fd0000000000a */
[----:B------:R-:W-:-:S10]  /*1aa0*/  DFMA R2, R2, R8, RZ ;  /* 0x000000080202722b */ /* 0x000fd400000000ff */
[----:B------:R-:W0:Y:S08]  /*1ab0*/  F2F.F32.F64 R2, R2 ;  /* 0x0000000200027310 */ /* 0x000e300000301000 */
[----:B0-----:R0:W1:Y:S02]  /*1ac0*/  F2F.F64.F32 R8, R2 ;  /* 0x0000000200087310 */ /* 0x0010640000201800 */
.L_x_16:
[----:B------:R-:W-:Y:S05]  /*1ad0*/  BSYNC.RECONVERGENT B1 ;  /* 0x0000000000017941 */ /* 0x000fea0003800200 */
.L_x_13:
[----:B------:R-:W-:Y:S05]  /*1ae0*/  WARPSYNC.ALL ;  /* 0x0000000000007948 */ /* 0x000fea0003800000 */
[----:B------:R-:W2:Y:S01]  /*1af0*/  LDCU UR5, c[0x3][0x78] ;  /* 0x00c00f00ff0577ac */ /* 0x000ea20008000800 */
[----:B------:R-:W-:Y:S01]  /*1b00*/  BSSY.RECONVERGENT B1, `(.L_x_49) ;  /* 0x0000007000017945 */ /* 0x000fe20003800200 */
[----:B------:R-:W-:Y:S02]  /*1b10*/  MOV R3, 0x40000000 ;  /* 0x4000000000037802 */ /* 0x000fe40000000f00 */
[----:B------:R-:W-:Y:S01]  /*1b20*/  MOV R34, 0x1b70 ;  /* 0x00001b7000227802 */ /* 0x000fe20000000f00 */
[----:B--2---:R-:W2:Y:S02]  /*1b30*/  F2F.F64.F32 R6, UR5 ;  /* 0x0000000500067d10 */ /* 0x004ea40008201800 */
[----:B--2---:R-:W-:-:S10]  /*1b40*/  DADD R14, -RZ, |R6| ;  /* 0x00000000ff0e7229 */ /* 0x004fd40000000506 */
[----:B------:R-:W-:-:S07]  /*1b50*/  IMAD.MOV.U32 R33, RZ, RZ, R15 ;  /* 0x000000ffff217224 */ /* 0x000fce00078e000f */
[----:B01----:R-:W-:Y:S05]  /*1b60*/  CALL.REL.NOINC `($_Z12CalcTimeStepPfS_S_S_$__internal_accurate_pow) ;  /* 0x0000001800387944 */ /* 0x003fea0003c00000 */
[----:B------:R-:W-:Y:S05]  /*1b70*/  BSYNC.RECONVERGENT B1 ;  /* 0x0000000000017941 */ /* 0x000fea0003800200 */
.L_x_49:
[----:B------:R-:W2:Y:S01]  /*1b80*/  LDG.E R0, desc[UR6][R12.64+-0x10a1c] ;  /* 0xfef5e4060c007981 */ /* 0x000ea2000c1e1900 */
[----:B------:R-:W2:Y:S03]  /*1b90*/  LDCU UR4, c[0x3][0x84] ;  /* 0x00c01080ff0477ac */ /* 0x000ea60008000800 */
[----:B------:R-:W3:Y:S01]  /*1ba0*/  LDG.E R37, desc[UR6][R12.64+-0x20c] ;  /* 0xfffdf4060c257981 */ /* 0x000ee2000c1e1900 */
[----:B------:R-:W3:Y:S03]  /*1bb0*/  LDCU.64 UR8, c[0x3][0x88] ;  /* 0x00c01100ff0877ac */ /* 0x000ee60008000a00 */
[----:B------:R-:W4:Y:S01]  /*1bc0*/  LDG.E R35, desc[UR6][R12.64+0x10604] ;  /* 0x010604060c237981 */ /* 0x000f22000c1e1900 */
[----:B------:R-:W0:Y:S03]  /*1bd0*/  LDCU.128 UR12, c[0x3][0x90] ;  /* 0x00c01200ff0c77ac */ /* 0x000e260008000c00 */
[----:B------:R-:W0:Y:S04]  /*1be0*/  LDG.E R34, desc[UR6][R12.64+-0x10814] ;  /* 0xfef7ec060c227981 */ /* 0x000e28000c1e1900 */
[----:B------:R-:W5:Y:S04]  /*1bf0*/  LDG.E R33, desc[UR6][R12.64+-0x4] ;  /* 0xfffffc060c217981 */ /* 0x000f68000c1e1900 */
        /* <DEDUP_REMOVED lines=20> */
[----:B------:R1:W5:Y:S02]  /*1d40*/  LDG.E R14, desc[UR6][R12.64+0x10a1c] ;  /* 0x010a1c060c0e7981 */ /* 0x000364000c1e1900 */
[----:B-1----:R-:W1:Y:S02]  /*1d50*/  LDC R13, c[0x3][0x78] ;  /* 0x00c01e00ff0d7b82 */ /* 0x002e640000000800 */
[----:B-1----:R-:W-:-:S02]  /*1d60*/  FSETP.NEU.AND P2, PT, R13, RZ, PT ;  /* 0x000000ff0d00720b */ /* 0x002fc40003f4d000 */
[----:B------:R-:W-:-:S11]  /*1d70*/  FSETP.NEU.AND P1, PT, R13, 1, PT ;  /* 0x3f8000000d00780b */ /* 0x000fd60003f2d000 */
[----:B------:R-:W-:Y:S01]  /*1d80*/  @!P2 CS2R R16, SRZ ;  /* 0x000000000010a805 */ /* 0x000fe2000001ff00 */
[----:B--2---:R-:W-:-:S04]  /*1d90*/  FFMA R0, R0, UR4, RZ ;  /* 0x0000000400007c23 */ /* 0x004fc800080000ff */
[----:B---3--:R-:W-:-:S04]  /*1da0*/  FFMA R0, R37, UR8, R0 ;  /* 0x0000000825007c23 */ /* 0x008fc80008000000 */
[----:B----4-:R-:W-:Y:S01]  /*1db0*/  FFMA R35, R35, UR9, R0 ;  /* 0x0000000923237c23 */ /* 0x010fe20008000000 */
[----:B------:R-:W1:Y:S01]  /*1dc0*/  LDCU.128 UR8, c[0x3][0xa0] ;  /* 0x00c01400ff0877ac */ /* 0x000e620008000c00 */
[----:B------:R-:W2:Y:S02]  /*1dd0*/  LDC R0, c[0x3][0x4c] ;  /* 0x00c01300ff007b82 */ /* 0x000ea40000000800 */
[----:B0-----:R-:W-:-:S04]  /*1de0*/  FFMA R34, R34, UR12, R35 ;  /* 0x0000000c22227c23 */ /* 0x001fc80008000023 */
[----:B-----5:R-:W-:-:S04]  /*1df0*/  FFMA R34, R33, UR13, R34 ;  /* 0x0000000d21227c23 */ /* 0x020fc80008000022 */
[----:B------:R-:W-:-:S04]  /*1e00*/  FFMA R31, R31, UR14, R34 ;  /* 0x0000000e1f1f7c23 */ /* 0x000fc80008000022 */
[----:B------:R-:W-:Y:S01]  /*1e10*/  FFMA R30, R30, UR15, R31 ;  /* 0x0000000f1e1e7c23 */ /* 0x000fe2000800001f */
[----:B------:R-:W0:Y:S03]  /*1e20*/  LDCU.128 UR12, c[0x3][0xb0] ;  /* 0x00c01600ff0c77ac */ /* 0x000e260008000c00 */
[----:B-1----:R-:W-:-:S04]  /*1e30*/  FFMA R29, R29, UR8, R30 ;  /* 0x000000081d1d7c23 */ /* 0x002fc8000800001e */
[----:B------:R-:W-:-:S04]  /*1e40*/  FFMA R28, R28, UR9, R29 ;  /* 0x000000091c1c7c23 */ /* 0x000fc8000800001d */
[----:B------:R-:W-:-:S04]  /*1e50*/  FFMA R27, R27, UR10, R28 ;  /* 0x0000000a1b1b7c23 */ /* 0x000fc8000800001c */
[----:B------:R-:W-:Y:S01]  /*1e60*/  FFMA R26, R26, UR11, R27 ;  /* 0x0000000b1a1a7c23 */ /* 0x000fe2000800001b */
[----:B------:R-:W1:Y:S03]  /*1e70*/  LDCU.128 UR8, c[0x3][0xc0] ;  /* 0x00c01800ff0877ac */ /* 0x000e660008000c00 */
[----:B0-----:R-:W-:-:S04]  /*1e80*/  FFMA R25, R25, UR12, R26 ;  /* 0x0000000c19197c23 */ /* 0x001fc8000800001a */
[----:B------:R-:W-:-:S04]  /*1e90*/  FFMA R24, R24, UR13, R25 ;  /* 0x0000000d18187c23 */ /* 0x000fc80008000019 */
        /* <DEDUP_REMOVED lines=10> */
[----:B------:R-:W-:Y:S01]  /*1f40*/  FFMA R5, R3, UR14, R18 ;  /* 0x0000000e03057c23 */ /* 0x000fe20008000012 */
[----:B--2---:R-:W-:-:S03]  /*1f50*/  FMUL R3, R0, R0 ;  /* 0x0000000000037220 */ /* 0x004fc60000400000 */
[----:B------:R-:W-:Y:S01]  /*1f60*/  FFMA R5, R4, UR15, R5 ;  /* 0x0000000f04057c23 */ /* 0x000fe20008000005 */
[----:B------:R-:W0:Y:S03]  /*1f70*/  MUFU.RCP R12, R3 ;  /* 0x00000003000c7308 */ /* 0x000e260000001000 */
[----:B-1----:R-:W-:Y:S01]  /*1f80*/  FFMA R10, R10, UR8, R5 ;  /* 0x000000080a0a7c23 */ /* 0x002fe20008000005 */
[----:B------:R-:W-:-:S03]  /*1f90*/  DADD R4, R6, 2 ;  /* 0x4000000006047429 */ /* 0x000fc60000000000 */
[----:B------:R-:W-:-:S04]  /*1fa0*/  FFMA R11, R11, UR9, R10 ;  /* 0x000000090b0b7c23 */ /* 0x000fc8000800000a */
[----:B------:R-:W-:-:S03]  /*1fb0*/  FFMA R11, R2, UR10, R11 ;  /* 0x0000000a020b7c23 */ /* 0x000fc6000800000b */
[----:B------:R-:W-:Y:S01]  /*1fc0*/  LOP3.LUT R4, R5, 0x7ff00000, RZ, 0xc0, !PT ;  /* 0x7ff0000005047812 */ /* 0x000fe200078ec0ff */
[----:B------:R-:W-:Y:S01]  /*1fd0*/  FFMA R0, R14, UR11, R11 ;  /* 0x0000000b0e007c23 */ /* 0x000fe2000800000b */
[----:B0-----:R-:W-:Y:S02]  /*1fe0*/  FFMA R11, -R3, R12, 1 ;  /* 0x3f800000030b7423 */ /* 0x001fe4000000010c */
[----:B------:R-:W-:Y:S01]  /*1ff0*/  ISETP.NE.AND P3, PT, R4, 0x7ff00000, PT ;  /* 0x7ff000000400780c */ /* 0x000fe20003f65270 */
[----:B------:R0:W1:Y:S01]  /*2000*/  FCHK P0, R0, R3 ;  /* 0x0000000300007302 */ /* 0x0000620000000000 */
[----:B------:R-:W-:-:S04]  /*2010*/  FFMA R5, R12, R11, R12 ;  /* 0x0000000b0c057223 */ /* 0x000fc8000000000c */
[----:B------:R-:W-:-:S04]  /*2020*/  FFMA R2, R0, R5, RZ ;  /* 0x0000000500027223 */ /* 0x000fc800000000ff */
[----:B------:R-:W-:-:S03]  /*2030*/  FFMA R4, -R3, R2, R0 ;  /* 0x0000000203047223 */ /* 0x000fc60000000100 */
[----:B0-----:R-:W-:Y:S05]  /*2040*/  @P3 BRA `(.L_x_50) ;  /* 0x0000000000183947 */ /* 0x001fea0003800000 */
[----:B------:R-:W-:-:S13]  /*2050*/  FSETP.NAN.AND P2, PT, R13, R13, PT ;  /* 0x0000000d0d00720b */ /* 0x000fda0003f48000 */
[----:B------:R-:W-:Y:S01]  /*2060*/  @P2 DADD R16, R6, 2 ;  /* 0x4000000006102429 */ /* 0x000fe20000000000 */
[----:B------:R-:W-:Y:S10]  /*2070*/  @P2 BRA `(.L_x_50) ;  /* 0x00000000000c2947 */ /* 0x000ff40003800000 */
[----:B------:R-:W-:-:S14]  /*2080*/  DSETP.NEU.AND P2, PT, |R6|, +INF , PT ;  /* 0x7ff000000600742a */ /* 0x000fdc0003f4d200 */
[----:B------:R-:W-:Y:S01]  /*2090*/  @!P2 MOV R16, 0x0 ;  /* 0x000000000010a802 */ /* 0x000fe20000000f00 */
[----:B------:R-:W-:-:S07]  /*20a0*/  @!P2 IMAD.MOV.U32 R17, RZ, RZ, 0x7ff00000 ;  /* 0x7ff00000ff11a424 */ /* 0x000fce00078e00ff */
.L_x_50:
[----:B------:R-:W-:Y:S01]  /*20b0*/  BSSY.RECONVERGENT B1, `(.L_x_51) ;  /* 0x000000a000017945 */ /* 0x000fe20003800200 */
[----:B------:R-:W-:Y:S01]  /*20c0*/  FSEL R10, R16, RZ, P1 ;  /* 0x000000ff100a7208 */ /* 0x000fe20000800000 */
[----:B------:R-:W-:Y:S01]  /*20d0*/  FFMA R6, R5, R4, R2 ;  /* 0x0000000405067223 */ /* 0x000fe20000000002 */
[----:B------:R-:W-:Y:S01]  /*20e0*/  FSEL R11, R17, 1.875, P1 ;  /* 0x3ff00000110b7808 */ /* 0x000fe20000800000 */
[----:B-1----:R-:W-:Y:S06]  /*20f0*/  @!P0 BRA `(.L_x_52) ;  /* 0x0000000000148947 */ /* 0x002fec0003800000 */
[----:B------:R-:W-:Y:S01]  /*2100*/  MOV R4, R0 ;  /* 0x0000000000047202 */ /* 0x000fe20000000f00 */
[----:B------:R-:W-:Y:S01]  /*2110*/  IMAD.MOV.U32 R7, RZ, RZ, R3 ;  /* 0x000000ffff077224 */ /* 0x000fe200078e0003 */
[----:B------:R-:W-:-:S07]  /*2120*/  MOV R6, 0x2140 ;  /* 0x0000214000067802 */ /* 0x000fce0000000f00 */
[----:B------:R-:W-:Y:S05]  /*2130*/  CALL.REL.NOINC `($__internal_1_$__cuda_sm3x_div_rn_noftz_f32_slowpath) ;  /* 0x0000000c002c7944 */ /* 0x000fea0003c00000 */
[----:B------:R-:W-:-:S07]  /*2140*/  MOV R6, R4 ;  /* 0x0000000400067202 */ /* 0x000fce0000000f00 */
.L_x_52:
[----:B------:R-:W-:Y:S05]  /*2150*/  BSYNC.RECONVERGENT B1 ;  /* 0x0000000000017941 */ /* 0x000fea0003800200 */
.L_x_51:
[----:B------:R-:W0:Y:S01]  /*2160*/  LDC R13, c[0x3][0x80] ;  /* 0x00c02000ff0d7b82 */ /* 0x000e220000000800 */
[----:B------:R-:W1:Y:S01]  /*2170*/  F2F.F64.F32 R4, R6 ;  /* 0x0000000600047310 */ /* 0x000e620000201800 */
[----:B------:R-:W-:Y:S01]  /*2180*/  BSSY.RECONVERGENT B1, `(.L_x_53) ;  /* 0x0000010000017945 */ /* 0x000fe20003800200 */
[----:B-1----:R-:W-:-:S06]  /*2190*/  DFMA R4, R4, R10, R8 ;  /* 0x0000000a0404722b */ /* 0x002fcc0000000008 */
[----:B0-----:R-:W0:Y:S08]  /*21a0*/  MUFU.RCP R0, R13 ;  /* 0x0000000d00007308 */ /* 0x001e300000001000 */
[----:B------:R-:W1:Y:S01]  /*21b0*/  F2F.F32.F64 R4, R4 ;  /* 0x0000000400047310 */ /* 0x000e620000301000 */
[----:B0-----:R-:W-:-:S04]  /*21c0*/  FFMA R7, R0, -R13, 1 ;  /* 0x3f80000000077423 */ /* 0x001fc8000000080d */
[----:B------:R-:W-:-:S03]  /*21d0*/  FFMA R7, R0, R7, R0 ;  /* 0x0000000700077223 */ /* 0x000fc60000000000 */
[----:B-1----:R-:W0:Y:S01]  /*21e0*/  FCHK P0, R4, R13 ;  /* 0x0000000d04007302 */ /* 0x002e220000000000 */
[----:B------:R-:W-:-:S04]  /*21f0*/  FFMA R2, R4, R7, RZ ;  /* 0x0000000704027223 */ /* 0x000fc800000000ff */
[----:B------:R-:W-:-:S04]  /*2200*/  FFMA R0, R2, -R13, R4 ;  /* 0x8000000d02007223 */ /* 0x000fc80000000004 */
[----:B------:R-:W-:Y:S01]  /*2210*/  FFMA R2, R7, R0, R2 ;  /* 0x0000000007027223 */ /* 0x000fe20000000002 */
[----:B0-----:R-:W-:Y:S06]  /*2220*/  @!P0 BRA `(.L_x_54) ;  /* 0x0000000000148947 */ /* 0x001fec0003800000 */
[----:B------:R-:W0:Y:S01]  /*2230*/  LDCU UR4, c[0x3][0x80] ;  /* 0x00c01000ff0477ac */ /* 0x000e220008000800 */
[----:B------:R-:W-:Y:S01]  /*2240*/  MOV R6, 0x2270 ;  /* 0x0000227000067802 */ /* 0x000fe20000000f00 */
[----:B0-----:R-:W-:-:S07]  /*2250*/  IMAD.U32 R7, RZ, RZ, UR4 ;  /* 0x00000004ff077e24 */ /* 0x001fce000f8e00ff */
[----:B------:R-:W-:Y:S05]  /*2260*/  CALL.REL.NOINC `($__internal_1_$__cuda_sm3x_div_rn_noftz_f32_slowpath) ;  /* 0x0000000800e07944 */ /* 0x000fea0003c00000 */
[----:B------:R-:W-:-:S07]  /*2270*/  MOV R2, R4 ;  /* 0x0000000400027202 */ /* 0x000fce0000000f00 */
.L_x_54:
[----:B------:R-:W-:Y:S05]  /*2280*/  BSYNC.RECONVERGENT B1 ;  /* 0x0000000000017941 */ /* 0x000fea0003800200 */
.L_x_53:
[----:B------:R-:W0:Y:S01]  /*2290*/  LDC.64 R6, c[0x0][0x388] ;  /* 0x0000e200ff067b82 */ /* 0x000e220000000a00 */
[----:B------:R-:W1:Y:S01]  /*22a0*/  LDCU UR4, c[0x3][0x84] ;  /* 0x00c01080ff0477ac */ /* 0x000e620008000800 */
[----:B------:R-:W2:Y:S06]  /*22b0*/  LDCU.64 UR8, c[0x3][0x88] ;  /* 0x00c01100ff0877ac */ /* 0x000eac0008000a00 */
[----:B------:R-:W3:Y:S01]  /*22c0*/  LDC.64 R4, c[0x0][0x390] ;  /* 0x0000e400ff047b82 */ /* 0x000ee20000000a00 */
[----:B------:R-:W4:Y:S01]  /*22d0*/  LDCU.128 UR12, c[0x3][0x90] ;  /* 0x00c01200ff0c77ac */ /* 0x000f220008000c00 */
[----:B0-----:R-:W-:-:S05]  /*22e0*/  IMAD.WIDE R6, R32, 0x4, R6 ;  /* 0x0000000420067825 */ /* 0x001fca00078e0206 */
[----:B------:R-:W5:Y:S01]  /*22f0*/  LDG.E R9, desc[UR6][R6.64] ;  /* 0x0000000606097981 */ /* 0x000f62000c1e1900 */
[----:B---3--:R-:W-:-:S04]  /*2300*/  IMAD.WIDE R4, R32, 0x4, R4 ;  /* 0x0000000420047825 */ /* 0x008fc800078e0204 */
[----:B-----5:R-:W-:-:S05]  /*2310*/  FADD R9, R9, R2 ;  /* 0x0000000209097221 */ /* 0x020fca0000000000 */
[----:B------:R0:W-:Y:S04]  /*2320*/  STG.E desc[UR6][R6.64], R9 ;  /* 0x0000000906007986 */ /* 0x0001e8000c101906 */
[----:B------:R-:W1:Y:S04]  /*2330*/  LDG.E R0, desc[UR6][R4.64+-0x10a1c] ;  /* 0xfef5e40604007981 */ /* 0x000e68000c1e1900 */
[----:B------:R-:W2:Y:S04]  /*2340*/  LDG.E R27, desc[UR6][R4.64+-0x20c] ;  /* 0xfffdf406041b7981 */ /* 0x000ea8000c1e1900 */
[----:B------:R-:W3:Y:S04]  /*2350*/  LDG.E R29, desc[UR6][R4.64+0x10604] ;  /* 0x01060406041d7981 */ /* 0x000ee8000c1e1900 */
[----:B------:R-:W4:Y:S04]  /*2360*/  LDG.E R31, desc[UR6][R4.64+-0x10814] ;  /* 0xfef7ec06041f7981 */ /* 0x000f28000c1e1900 */
        /* <DEDUP_REMOVED lines=18> */
[----:B0-----:R-:W5:Y:S04]  /*2490*/  LDG.E R6, desc[UR6][R4.64+0x4] ;  /* 0x0000040604067981 */ /* 0x001f68000c1e1900 */
[----:B------:R-:W5:Y:S04]  /*24a0*/  LDG.E R9, desc[UR6][R4.64+0x10814] ;  /* 0x0108140604097981 */ /* 0x000f68000c1e1900 */
[----:B------:R-:W5:Y:S04]  /*24b0*/  LDG.E R8, desc[UR6][R4.64+-0x10604] ;  /* 0xfef9fc0604087981 */ /* 0x000f68000c1e1900 */
[----:B------:R-:W5:Y:S04]  /*24c0*/  LDG.E R7, desc[UR6][R4.64+0x20c] ;  /* 0x00020c0604077981 */ /* 0x000f68000c1e1900 */
[----:B------:R0:W5:Y:S01]  /*24d0*/  LDG.E R26, desc[UR6][R4.64+0x10a1c] ;  /* 0x010a1c06041a7981 */ /* 0x000162000c1e1900 */
[----:B------:R-:W-:Y:S01]  /*24e0*/  BSSY.RECONVERGENT B1, `(.L_x_55) ;  /* 0x000002d000017945 */ /* 0x000fe20003800200 */
[----:B-1----:R-:W-:-:S04]  /*24f0*/  FFMA R0, R0, UR4, RZ ;  /* 0x0000000400007c23 */ /* 0x002fc800080000ff */
[----:B--2---:R-:W-:-:S04]  /*2500*/  FFMA R0, R27, UR8, R0 ;  /* 0x000000081b007c23 */ /* 0x004fc80008000000 */
[----:B---3--:R-:W-:Y:S01]  /*2510*/  FFMA R0, R29, UR9, R0 ;  /* 0x000000091d007c23 */ /* 0x008fe20008000000 */
[----:B------:R-:W1:Y:S03]  /*2520*/  LDCU.128 UR8, c[0x3][0xa0] ;  /* 0x00c01400ff0877ac */ /* 0x000e660008000c00 */
[----:B----4-:R-:W-:-:S04]  /*2530*/  FFMA R0, R31, UR12, R0 ;  /* 0x0000000c1f007c23 */ /* 0x010fc80008000000 */
[----:B-----5:R-:W-:-:S04]  /*2540*/  FFMA R0, R33, UR13, R0 ;  /* 0x0000000d21007c23 */ /* 0x020fc80008000000 */
[----:B------:R-:W-:-:S04]  /*2550*/  FFMA R0, R35, UR14, R0 ;  /* 0x0000000e23007c23 */ /* 0x000fc80008000000 */
[----:B------:R-:W-:Y:S01]  /*2560*/  FFMA R25, R25, UR15, R0 ;  /* 0x0000000f19197c23 */ /* 0x000fe20008000000 */
[----:B------:R-:W2:Y:S01]  /*2570*/  LDCU.128 UR12, c[0x3][0xb0] ;  /* 0x00c01600ff0c77ac */ /* 0x000ea20008000c00 */
[----:B------:R-:W0:Y:S02]  /*2580*/  MUFU.RCP R0, R3 ;  /* 0x0000000300007308 */ /* 0x000e240000001000 */
[----:B-1----:R-:W-:-:S04]  /*2590*/  FFMA R24, R24, UR8, R25 ;  /* 0x0000000818187c23 */ /* 0x002fc80008000019 */
[----:B------:R-:W-:-:S04]  /*25a0*/  FFMA R23, R23, UR9, R24 ;  /* 0x0000000917177c23 */ /* 0x000fc80008000018 */
[----:B------:R-:W-:-:S04]  /*25b0*/  FFMA R22, R22, UR10, R23 ;  /* 0x0000000a16167c23 */ /* 0x000fc80008000017 */
[----:B------:R-:W-:Y:S01]  /*25c0*/  FFMA R21, R21, UR11, R22 ;  /* 0x0000000b15157c23 */ /* 0x000fe20008000016 */
[----:B------:R-:W1:Y:S01]  /*25d0*/  LDCU.128 UR8, c[0x3][0xc0] ;  /* 0x00c01800ff0877ac */ /* 0x000e620008000c00 */
[----:B0-----:R-:W-:Y:S02]  /*25e0*/  FFMA R5, -R3, R0, 1 ;  /* 0x3f80000003057423 */ /* 0x001fe40000000100 */
[----:B--2---:R-:W-:Y:S02]  /*25f0*/  FFMA R20, R20, UR12, R21 ;  /* 0x0000000c14147c23 */ /* 0x004fe40008000015 */
[----:B------:R-:W-:Y:S02]  /*2600*/  FFMA R0, R0, R5, R0 ;  /* 0x0000000500007223 */ /* 0x000fe40000000000 */
        /* <DEDUP_REMOVED lines=12> */
[----:B------:R-:W-:-:S04]  /*26d0*/  FFMA R6, R6, UR15, R11 ;  /* 0x0000000f06067c23 */ /* 0x000fc8000800000b */
[----:B-1----:R-:W-:-:S04]  /*26e0*/  FFMA R9, R9, UR8, R6 ;  /* 0x0000000809097c23 */ /* 0x002fc80008000006 */
[----:B------:R-:W-:-:S04]  /*26f0*/  FFMA R8, R8, UR9, R9 ;  /* 0x0000000908087c23 */ /* 0x000fc80008000009 */
[----:B------:R-:W-:-:S04]  /*2700*/  FFMA R7, R7, UR10, R8 ;  /* 0x0000000a07077c23 */ /* 0x000fc80008000008 */
[----:B------:R-:W-:-:S04]  /*2710*/  FFMA R4, R26, UR11, R7 ;  /* 0x0000000b1a047c23 */ /* 0x000fc80008000007 */
        /* <DEDUP_REMOVED lines=8> */
[----:B------:R-:W-:-:S07]  /*27a0*/  MOV R7, R4 ;  /* 0x0000000400077202 */ /* 0x000fce0000000f00 */
.L_x_56:
[----:B------:R-:W-:Y:S05]  /*27b0*/  BSYNC.RECONVERGENT B1 ;  /* 0x0000000000017941 */ /* 0x000fea0003800200 */
.L_x_55:
[----:B------:R-:W0:Y:S01]  /*27c0*/  LDC.64 R4, c[0x0][0x398] ;  /* 0x0000e600ff047b82 */ /* 0x000e220000000a00 */
[----:B------:R-:W1:Y:S01]  /*27d0*/  LDCU UR4, c[0x3][0x7c] ;  /* 0x00c00f80ff0477ac */ /* 0x000e620008000800 */
[----:B0-----:R-:W-:-:S05]  /*27e0*/  IMAD.WIDE R32, R32, 0x4, R4 ;  /* 0x0000000420207825 */ /* 0x001fca00078e0204 */
[----:B------:R-:W2:Y:S01]  /*27f0*/  LDG.E R0, desc[UR6][R32.64] ;  /* 0x0000000620007981 */ /* 0x000ea2000c1e1900 */
[----:B-1----:R-:W-:-:S04]  /*2800*/  FFMA R7, R2, UR4, R7 ;  /* 0x0000000402077c23 */ /* 0x002fc80008000007 */
[----:B--2---:R-:W-:-:S05]  /*2810*/  FADD R7, R7, R0 ;  /* 0x0000000007077221 */ /* 0x004fca0000000000 */
[----:B------:R-:W-:Y:S01]  /*2820*/  STG.E desc[UR6][R32.64], R7 ;  /* 0x0000000720007986 */ /* 0x000fe2000c101906 */
[----:B------:R-:W-:Y:S05]  /*2830*/  EXIT ;  /* 0x000000000000794d */ /* 0x000fea0003800000 */
        .weak           $__internal_0_$__cuda_sm20_div_rn_f64_full
        .type           $__internal_0_$__cuda_sm20_div_rn_f64_full,@function
        .size           $__internal_0_$__cuda_sm20_div_rn_f64_full,($__internal_1_$__cuda_sm3x_div_rn_noftz_f32_slowpath - $__internal_0_$__cuda_sm20_div_rn_f64_full)
$__internal_0_$__cuda_sm20_div_rn_f64_full:
[C---:B------:R-:W-:Y:S01]  /*2840*/  FSETP.GEU.AND P0, PT, |R7|.reuse, 1.469367938527859385e-39, PT ;  /* 0x001000000700780b */ /* 0x040fe20003f0e200 */
[----:B------:R-:W-:Y:S01]  /*2850*/  BSSY.RECONVERGENT B4, `(.L_x_57) ;  /* 0x0000056000047945 */ /* 0x000fe20003800200 */
[----:B------:R-:W-:Y:S02]  /*2860*/  LOP3.LUT R2, R7, 0x800fffff, RZ, 0xc0, !PT ;  /* 0x800fffff07027812 */ /* 0x000fe400078ec0ff */
[C---:B------:R-:W-:Y:S02]  /*2870*/  FSETP.GEU.AND P2, PT, |R9|.reuse, 1.469367938527859385e-39, PT ;  /* 0x001000000900780b */ /* 0x040fe40003f4e200 */
[----:B------:R-:W-:Y:S01]  /*2880*/  LOP3.LUT R3, R2, 0x3ff00000, RZ, 0xfc, !PT ;  /* 0x3ff0000002037812 */ /* 0x000fe200078efcff */
[----:B------:R-:W-:Y:S01]  /*2890*/  IMAD.MOV.U32 R2, RZ, RZ, R6 ;  /* 0x000000ffff027224 */ /* 0x000fe200078e0006 */
[----:B------:R-:W-:Y:S02]  /*28a0*/  MOV R10, 0x1 ;  /* 0x00000001000a7802 */ /* 0x000fe40000000f00 */
[----:B------:R-:W-:-:S02]  /*28b0*/  LOP3.LUT R16, R9, 0x7ff00000, RZ, 0xc0, !PT ;  /* 0x7ff0000009107812 */ /* 0x000fc400078ec0ff */
[C---:B------:R-:W-:Y:S01]  /*28c0*/  LOP3.LUT R22, R7.reuse, 0x7ff00000, RZ, 0xc0, !PT ;  /* 0x7ff0000007167812 */ /* 0x040fe200078ec0ff */
[----:B------:R-:W-:Y:S01]  /*28d0*/  @!P0 DMUL R2, R6, 8.98846567431157953865e+307 ;  /* 0x7fe0000006028828 */ /* 0x000fe20000000000 */
[----:B------:R-:W-:Y:S02]  /*28e0*/  MOV R23, R16 ;  /* 0x0000001000177202 */ /* 0x000fe40000000f00 */
[C---:B------:R-:W-:Y:S02]  /*28f0*/  ISETP.GE.U32.AND P1, PT, R16.reuse, R22, PT ;  /* 0x000000161000720c */ /* 0x040fe40003f26070 */
[----:B------:R-:W-:Y:S01]  /*2900*/  @!P2 LOP3.LUT R17, R7, 0x7ff00000, RZ, 0xc0, !PT ;  /* 0x7ff000000711a812 */ /* 0x000fe200078ec0ff */
[----:B------:R-:W0:Y:S03]  /*2910*/  MUFU.RCP64H R11, R3 ;  /* 0x00000003000b7308 */ /* 0x000e260000001800 */
[----:B------:R-:W-:Y:S01]  /*2920*/  @!P2 ISETP.GE.U32.AND P3, PT, R16, R17, PT ;  /* 0x000000111000a20c */ /* 0x000fe20003f66070 */
[----:B------:R-:W-:Y:S01]  /*2930*/  IMAD.MOV.U32 R17, RZ, RZ, 0x1ca00000 ;  /* 0x1ca00000ff117424 */ /* 0x000fe200078e00ff */
[----:B------:R-:W-:-:S04]  /*2940*/  @!P0 LOP3.LUT R22, R3, 0x7ff00000, RZ, 0xc0, !PT ;  /* 0x7ff0000003168812 */ /* 0x000fc800078ec0ff */
[----:B------:R-:W-:Y:S01]  /*2950*/  IADD3 R25, PT, PT, R22, -0x1, RZ ;  /* 0xffffffff16197810 */ /* 0x000fe20007ffe0ff */
[----:B0-----:R-:W-:-:S08]  /*2960*/  DFMA R14, R10, -R2, 1 ;  /* 0x3ff000000a0e742b */ /* 0x001fd00000000802 */
[----:B------:R-:W-:-:S08]  /*2970*/  DFMA R14, R14, R14, R14 ;  /* 0x0000000e0e0e722b */ /* 0x000fd0000000000e */
[----:B------:R-:W-:Y:S01]  /*2980*/  DFMA R18, R10, R14, R10 ;  /* 0x0000000e0a12722b */ /* 0x000fe2000000000a */
[C---:B------:R-:W-:Y:S01]  /*2990*/  @!P2 SEL R15, R17.reuse, 0x63400000, !P3 ;  /* 0x63400000110fa807 */ /* 0x040fe20005800000 */
[----:B------:R-:W-:Y:S01]  /*29a0*/  @!P2 IMAD.MOV.U32 R14, RZ, RZ, RZ ;  /* 0x000000ffff0ea224 */ /* 0x000fe200078e00ff */
[----:B------:R-:W-:Y:S02]  /*29b0*/  SEL R11, R17, 0x63400000, !P1 ;  /* 0x63400000110b7807 */ /* 0x000fe40004800000 */
[--C-:B------:R-:W-:Y:S02]  /*29c0*/  @!P2 LOP3.LUT R15, R15, 0x80000000, R9.reuse, 0xf8, !PT ;  /* 0x800000000f0fa812 */ /* 0x100fe400078ef809 */
[----:B------:R-:W-:Y:S01]  /*29d0*/  LOP3.LUT R11, R11, 0x800fffff, R9, 0xf8, !PT ;  /* 0x800fffff0b0b7812 */ /* 0x000fe200078ef809 */
[----:B------:R-:W-:Y:S01]  /*29e0*/  DFMA R20, R18, -R2, 1 ;  /* 0x3ff000001214742b */ /* 0x000fe20000000802 */
[----:B------:R-:W-:Y:S02]  /*29f0*/  @!P2 LOP3.LUT R15, R15, 0x100000, RZ, 0xfc, !PT ;  /* 0x001000000f0fa812 */ /* 0x000fe400078efcff */
[----:B------:R-:W-:-:S06]  /*2a00*/  MOV R10, R8 ;  /* 0x00000008000a7202 */ /* 0x000fcc0000000f00 */
[----:B------:R-:W-:Y:S02]  /*2a10*/  @!P2 DFMA R10, R10, 2, -R14 ;  /* 0x400000000a0aa82b */ /* 0x000fe4000000080e */
[----:B------:R-:W-:-:S08]  /*2a20*/  DFMA R14, R18, R20, R18 ;  /* 0x00000014120e722b */ /* 0x000fd00000000012 */
[----:B------:R-:W-:Y:S01]  /*2a30*/  @!P2 LOP3.LUT R23, R11, 0x7ff00000, RZ, 0xc0, !PT ;  /* 0x7ff000000b17a812 */ /* 0x000fe200078ec0ff */
[----:B------:R-:W-:-:S04]  /*2a40*/  DMUL R18, R14, R10 ;  /* 0x0000000a0e127228 */ /* 0x000fc80000000000 */
[----:B------:R-:W-:-:S04]  /*2a50*/  VIADD R24, R23, 0xffffffff ;  /* 0xffffffff17187836 */ /* 0x000fc80000000000 */
[----:B------:R-:W-:Y:S01]  /*2a60*/  DFMA R20, R18, -R2, R10 ;  /* 0x800000021214722b */ /* 0x000fe2000000000a */
[----:B------:R-:W-:-:S04]  /*2a70*/  ISETP.GT.U32.AND P0, PT, R24, 0x7feffffe, PT ;  /* 0x7feffffe1800780c */ /* 0x000fc80003f04070 */
[----:B------:R-:W-:-:S03]  /*2a80*/  ISETP.GT.U32.OR P0, PT, R25, 0x7feffffe, P0 ;  /* 0x7feffffe1900780c */ /* 0x000fc60000704470 */
[----:B------:R-:W-:-:S10]  /*2a90*/  DFMA R14, R14, R20, R18 ;  /* 0x000000140e0e722b */ /* 0x000fd40000000012 */
[----:B------:R-:W-:Y:S05]  /*2aa0*/  @P0 BRA `(.L_x_58) ;  /* 0x00000000006c0947 */ /* 0x000fea0003800000 */
[----:B------:R-:W-:-:S04]  /*2ab0*/  LOP3.LUT R9, R7, 0x7ff00000, RZ, 0xc0, !PT ;  /* 0x7ff0000007097812 */ /* 0x000fc800078ec0ff */
[CC--:B------:R-:W-:Y:S02]  /*2ac0*/  VIADDMNMX R8, R16.reuse, -R9.reuse, 0xb9600000, !PT ;  /* 0xb960000010087446 */ /* 0x0c0fe40007800909 */
[----:B------:R-:W-:Y:S02]  /*2ad0*/  ISETP.GE.U32.AND P0, PT, R16, R9, PT ;  /* 0x000000091000720c */ /* 0x000fe40003f06070 */
[----:B------:R-:W-:Y:S02]  /*2ae0*/  VIMNMX R8, PT, PT, R8, 0x46a00000, PT ;  /* 0x46a0000008087848 */ /* 0x000fe40003fe0100 */
[----:B------:R-:W-:-:S05]  /*2af0*/  SEL R17, R17, 0x63400000, !P0 ;  /* 0x6340000011117807 */ /* 0x000fca0004000000 */
[----:B------:R-:W-:Y:S02]  /*2b00*/  IMAD.IADD R18, R8, 0x1, -R17 ;  /* 0x0000000108127824 */ /* 0x000fe400078e0a11 */
[----:B------:R-:W-:-:S03]  /*2b10*/  IMAD.MOV.U32 R8, RZ, RZ, RZ ;  /* 0x000000ffff087224 */ /* 0x000fc600078e00ff */
[----:B------:R-:W-:-:S06]  /*2b20*/  IADD3 R9, PT, PT, R18, 0x7fe00000, RZ ;  /* 0x7fe0000012097810 */ /* 0x000fcc0007ffe0ff */
[----:B------:R-:W-:-:S10]  /*2b30*/  DMUL R16, R14, R8 ;  /* 0x000000080e107228 */ /* 0x000fd40000000000 */
[----:B------:R-:W-:-:S13]  /*2b40*/  FSETP.GTU.AND P0, PT, |R17|, 1.469367938527859385e-39, PT ;  /* 0x001000001100780b */ /* 0x000fda0003f0c200 */
[----:B------:R-:W-:Y:S05]  /*2b50*/  @P0 BRA `(.L_x_59) ;  /* 0x0000000000940947 */ /* 0x000fea0003800000 */
[----:B------:R-:W-:Y:S01]  /*2b60*/  DFMA R2, R14, -R2, R10 ;  /* 0x800000020e02722b */ /* 0x000fe2000000000a */
[----:B------:R-:W-:-:S09]  /*2b70*/  MOV R8, RZ ;  /* 0x000000ff00087202 */ /* 0x000fd20000000f00 */
[C---:B------:R-:W-:Y:S02]  /*2b80*/  FSETP.NEU.AND P0, PT, R3.reuse, RZ, PT ;  /* 0x000000ff0300720b */ /* 0x040fe40003f0d000 */
[----:B------:R-:W-:-:S04]  /*2b90*/  LOP3.LUT R7, R3, 0x80000000, R7, 0x48, !PT ;  /* 0x8000000003077812 */ /* 0x000fc800078e4807 */
[----:B------:R-:W-:-:S07]  /*2ba0*/  LOP3.LUT R9, R7, R9, RZ, 0xfc, !PT ;  /* 0x0000000907097212 */ /* 0x000fce00078efcff */
[----:B------:R-:W-:Y:S05]  /*2bb0*/  @!P0 BRA `(.L_x_59) ;  /* 0x00000000007c8947 */ /* 0x000fea0003800000 */
[----:B------:R-:W-:Y:S01]  /*2bc0*/  IMAD.MOV R3, RZ, RZ, -R18 ;  /* 0x000000ffff037224 */ /* 0x000fe200078e0a12 */
[----:B------:R-:W-:Y:S01]  /*2bd0*/  MOV R2, RZ ;  /* 0x000000ff00027202 */ /* 0x000fe20000000f00 */
[----:B------:R-:W-:-:S05]  /*2be0*/  DMUL.RP R8, R14, R8 ;  /* 0x000000080e087228 */ /* 0x000fca0000008000 */
[----:B------:R-:W-:-:S05]  /*2bf0*/  DFMA R2, R16, -R2, R14 ;  /* 0x800000021002722b */ /* 0x000fca000000000e */
[----:B------:R-:W-:Y:S02]  /*2c00*/  LOP3.LUT R7, R9, R7, RZ, 0x3c, !PT ;  /* 0x0000000709077212 */ /* 0x000fe400078e3cff */
[----:B------:R-:W-:-:S04]  /*2c10*/  IADD3 R2, PT, PT, -R18, -0x43300000, RZ ;  /* 0xbcd0000012027810 */ /* 0x000fc80007ffe1ff */
[----:B------:R-:W-:-:S04]  /*2c20*/  FSETP.NEU.AND P0, PT, |R3|, R2, PT ;  /* 0x000000020300720b */ /* 0x000fc80003f0d200 */
[----:B------:R-:W-:Y:S02]  /*2c30*/  FSEL R16, R8, R16, !P0 ;  /* 0x0000001008107208 */ /* 0x000fe40004000000 */
[----:B------:R-:W-:Y:S01]  /*2c40*/  FSEL R17, R7, R17, !P0 ;  /* 0x0000001107117208 */ /* 0x000fe20004000000 */
[----:B------:R-:W-:Y:S06]  /*2c50*/  BRA `(.L_x_59) ;  /* 0x0000000000547947 */ /* 0x000fec0003800000 */
.L_x_58:
[----:B------:R-:W-:-:S14]  /*2c60*/  DSETP.NAN.AND P0, PT, R8, R8, PT ;  /* 0x000000080800722a */ /* 0x000fdc0003f08000 */
[----:B------:R-:W-:Y:S05]  /*2c70*/  @P0 BRA `(.L_x_60) ;  /* 0x0000000000440947 */ /* 0x000fea0003800000 */
[----:B------:R-:W-:-:S14]  /*2c80*/  DSETP.NAN.AND P0, PT, R6, R6, PT ;  /* 0x000000060600722a */ /* 0x000fdc0003f08000 */
[----:B------:R-:W-:Y:S05]  /*2c90*/  @P0 BRA `(.L_x_61) ;  /* 0x0000000000300947 */ /* 0x000fea0003800000 */
[----:B------:R-:W-:Y:S01]  /*2ca0*/  ISETP.NE.AND P0, PT, R23, R22, PT ;  /* 0x000000161700720c */ /* 0x000fe20003f05270 */
[----:B------:R-:W-:Y:S01]  /*2cb0*/  IMAD.MOV.U32 R16, RZ, RZ, 0x0 ;  /* 0x00000000ff107424 */ /* 0x000fe200078e00ff */
[----:B------:R-:W-:-:S11]  /*2cc0*/  MOV R17, 0xfff80000 ;  /* 0xfff8000000117802 */ /* 0x000fd60000000f00 */
[----:B------:R-:W-:Y:S05]  /*2cd0*/  @!P0 BRA `(.L_x_59) ;  /* 0x0000000000348947 */ /* 0x000fea0003800000 */
[----:B------:R-:W-:Y:S02]  /*2ce0*/  ISETP.NE.AND P0, PT, R23, 0x7ff00000, PT ;  /* 0x7ff000001700780c */ /* 0x000fe40003f05270 */
[----:B------:R-:W-:Y:S02]  /*2cf0*/  LOP3.LUT R17, R9, 0x80000000, R7, 0x48, !PT ;  /* 0x8000000009117812 */ /* 0x000fe400078e4807 */
[----:B------:R-:W-:-:S13]  /*2d00*/  ISETP.EQ.OR P0, PT, R22, RZ, !P0 ;  /* 0x000000ff1600720c */ /* 0x000fda0004702670 */
[----:B------:R-:W-:Y:S01]  /*2d10*/  @P0 LOP3.LUT R2, R17, 0x7ff00000, RZ, 0xfc, !PT ;  /* 0x7ff0000011020812 */ /* 0x000fe200078efcff */
[----:B------:R-:W-:Y:S01]  /*2d20*/  @!P0 IMAD.MOV.U32 R16, RZ, RZ, RZ ;  /* 0x000000ffff108224 */ /* 0x000fe200078e00ff */
[----:B------:R-:W-:-:S03]  /*2d30*/  @P0 MOV R16, RZ ;  /* 0x000000ff00100202 */ /* 0x000fc60000000f00 */
[----:B------:R-:W-:Y:S01]  /*2d40*/  @P0 IMAD.MOV.U32 R17, RZ, RZ, R2 ;  /* 0x000000ffff110224 */ /* 0x000fe200078e0002 */
[----:B------:R-:W-:Y:S06]  /*2d50*/  BRA `(.L_x_59) ;  /* 0x0000000000147947 */ /* 0x000fec0003800000 */
.L_x_61:
[----:B------:R-:W-:Y:S02]  /*2d60*/  LOP3.LUT R17, R7, 0x80000, RZ, 0xfc, !PT ;  /* 0x0008000007117812 */ /* 0x000fe400078efcff */
[----:B------:R-:W-:Y:S01]  /*2d70*/  MOV R16, R6 ;  /* 0x0000000600107202 */ /* 0x000fe20000000f00 */
[----:B------:R-:W-:Y:S06]  /*2d80*/  BRA `(.L_x_59) ;  /* 0x0000000000087947 */ /* 0x000fec0003800000 */
.L_x_60:
[----:B------:R-:W-:Y:S01]  /*2d90*/  LOP3.LUT R17, R9, 0x80000, RZ, 0xfc, !PT ;  /* 0x0008000009117812 */ /* 0x000fe200078efcff */
[----:B------:R-:W-:-:S07]  /*2da0*/  IMAD.MOV.U32 R16, RZ, RZ, R8 ;  /* 0x000000ffff107224 */ /* 0x000fce00078e0008 */
.L_x_59:
[----:B------:R-:W-:Y:S05]  /*2db0*/  BSYNC.RECONVERGENT B4 ;  /* 0x0000000000047941 */ /* 0x000fea0003800200 */
.L_x_57:
[----:B------:R-:W-:Y:S01]  /*2dc0*/  MOV R2, R4 ;  /* 0x0000000400027202 */ /* 0x000fe20000000f00 */
[----:B------:R-:W-:-:S04]  /*2dd0*/  IMAD.MOV.U32 R3, RZ, RZ, 0x0 ;  /* 0x00000000ff037424 */ /* 0x000fc800078e00ff */
[----:B------:R-:W-:Y:S05]  /*2de0*/  RET.REL.NODEC R2 `(_Z12CalcTimeStepPfS_S_S_) ;  /* 0xffffffd002847950 */ /* 0x000fea0003c3ffff */
        .weak           $__internal_1_$__cuda_sm3x_div_rn_noftz_f32_slowpath
        .type           $__internal_1_$__cuda_sm3x_div_rn_noftz_f32_slowpath,@function
        .size           $__internal_1_$__cuda_sm3x_div_rn_noftz_f32_slowpath,($_Z12CalcTimeStepPfS_S_S_$__internal_accurate_pow - $__internal_1_$__cuda_sm3x_div_rn_noftz_f32_slowpath)
$__internal_1_$__cuda_sm3x_div_rn_noftz_f32_slowpath:
[----:B------:R-:W-:Y:S01]  /*2df0*/  SHF.R.U32.HI R18, RZ, 0x17, R7 ;  /* 0x00000017ff127819 */ /* 0x000fe20000011607 */
[----:B------:R-:W-:Y:S01]  /*2e00*/  BSSY.RECONVERGENT B3, `(.L_x_62) ;  /* 0x0000062000037945 */ /* 0x000fe20003800200 */
[----:B------:R-:W-:Y:S02]  /*2e10*/  SHF.R.U32.HI R20, RZ, 0x17, R4 ;  /* 0x00000017ff147819 */ /* 0x000fe40000011604 */
[----:B------:R-:W-:Y:S02]  /*2e20*/  LOP3.LUT R18, R18, 0xff, RZ, 0xc0, !PT ;  /* 0x000000ff12127812 */ /* 0x000fe400078ec0ff */
[----:B------:R-:W-:Y:S02]  /*2e30*/  LOP3.LUT R23, R20, 0xff, RZ, 0xc0, !PT ;  /* 0x000000ff14177812 */ /* 0x000fe400078ec0ff */
[----:B------:R-:W-:-:S03]  /*2e40*/  IADD3 R22, PT, PT, R18, -0x1, RZ ;  /* 0xffffffff12167810 */ /* 0x000fc60007ffe0ff */
[----:B------:R-:W-:Y:S01]  /*2e50*/  VIADD R21, R23, 0xffffffff ;  /* 0xffffffff17157836 */ /* 0x000fe20000000000 */
[----:B------:R-:W-:-:S04]  /*2e60*/  ISETP.GT.U32.AND P0, PT, R22, 0xfd, PT ;  /* 0x000000fd1600780c */ /* 0x000fc80003f04070 */
[----:B------:R-:W-:-:S13]  /*2e70*/  ISETP.GT.U32.OR P0, PT, R21, 0xfd, P0 ;  /* 0x000000fd1500780c */ /* 0x000fda0000704470 */
[----:B------:R-:W-:Y:S01]  /*2e80*/  @!P0 MOV R20, RZ ;  /* 0x000000ff00148202 */ /* 0x000fe20000000f00 */
[----:B------:R-:W-:Y:S06]  /*2e90*/  @!P0 BRA `(.L_x_63) ;  /* 0x00000000005c8947 */ /* 0x000fec0003800000 */
[----:B------:R-:W-:Y:S02]  /*2ea0*/  FSETP.GTU.FTZ.AND P0, PT, |R4|, +INF , PT ;  /* 0x7f8000000400780b */ /* 0x000fe40003f1c200 */
[----:B------:R-:W-:-:S04]  /*2eb0*/  FSETP.GTU.FTZ.AND P1, PT, |R7|, +INF , PT ;  /* 0x7f8000000700780b */ /* 0x000fc80003f3c200 */
[----:B------:R-:W-:-:S13]  /*2ec0*/  PLOP3.LUT P0, PT, P0, P1, PT, 0xf8, 0x8f ;  /* 0x00000000008f781c */ /* 0x000fda0000703f70 */
[----:B------:R-:W-:Y:S05]  /*2ed0*/  @P0 BRA `(.L_x_64) ;  /* 0x00000004004c0947 */ /* 0x000fea0003800000 */
[----:B------:R-:W-:-:S13]  /*2ee0*/  LOP3.LUT P0, RZ, R7, 0x7fffffff, R4, 0xc8, !PT ;  /* 0x7fffffff07ff7812 */ /* 0x000fda000780c804 */
[----:B------:R-:W-:Y:S05]  /*2ef0*/  @!P0 BRA `(.L_x_65) ;  /* 0x00000004003c8947 */ /* 0x000fea0003800000 */
[C---:B------:R-:W-:Y:S02]  /*2f00*/  FSETP.NEU.FTZ.AND P1, PT, |R4|.reuse, +INF , PT ;  /* 0x7f8000000400780b */ /* 0x040fe40003f3d200 */
[----:B------:R-:W-:Y:S02]  /*2f10*/  FSETP.NEU.FTZ.AND P2, PT, |R7|, +INF , PT ;  /* 0x7f8000000700780b */ /* 0x000fe40003f5d200 */
[----:B------:R-:W-:-:S11]  /*2f20*/  FSETP.NEU.FTZ.AND P0, PT, |R4|, +INF , PT ;  /* 0x7f8000000400780b */ /* 0x000fd60003f1d200 */
[----:B------:R-:W-:Y:S05]  /*2f30*/  @!P2 BRA !P1, `(.L_x_65) ;  /* 0x00000004002ca947 */ /* 0x000fea0004800000 */
[----:B------:R-:W-:-:S04]  /*2f40*/  LOP3.LUT P1, RZ, R4, 0x7fffffff, RZ, 0xc0, !PT ;  /* 0x7fffffff04ff7812 */ /* 0x000fc8000782c0ff */
[----:B------:R-:W-:-:S13]  /*2f50*/  PLOP3.LUT P1, PT, P2, P1, PT, 0x2f, 0xf2 ;  /* 0x0000000000f2781c */ /* 0x000fda0001722577 */
[----:B------:R-:W-:Y:S05]  /*2f60*/  @P1 BRA `(.L_x_66) ;  /* 0x0000000400181947 */ /* 0x000fea0003800000 */
[----:B------:R-:W-:-:S04]  /*2f70*/  LOP3.LUT P1, RZ, R7, 0x7fffffff, RZ, 0xc0, !PT ;  /* 0x7fffffff07ff7812 */ /* 0x000fc8000782c0ff */
[----:B------:R-:W-:-:S13]  /*2f80*/  PLOP3.LUT P0, PT, P0, P1, PT, 0x2f, 0xf2 ;  /* 0x0000000000f2781c */ /* 0x000fda0000702577 */
[----:B------:R-:W-:Y:S05]  /*2f90*/  @P0 BRA `(.L_x_67) ;  /* 0x0000000400000947 */ /* 0x000fea0003800000 */
[----:B------:R-:W-:Y:S02]  /*2fa0*/  ISETP.GE.AND P0, PT, R21, RZ, PT ;  /* 0x000000ff1500720c */ /* 0x000fe40003f06270 */
[----:B------:R-:W-:-:S11]  /*2fb0*/  ISETP.GE.AND P1, PT, R22, RZ, PT ;  /* 0x000000ff1600720c */ /* 0x000fd60003f26270 */
[----:B------:R-:W-:Y:S01]  /*2fc0*/  @P0 IMAD.MOV.U32 R20, RZ, RZ, RZ ;  /* 0x000000ffff140224 */ /* 0x000fe200078e00ff */
[----:B------:R-:W-:Y:S01]  /*2fd0*/  @!P0 MOV R20, 0xffffffc0 ;  /* 0xffffffc000148802 */ /* 0x000fe20000000f00 */
[----:B------:R-:W-:Y:S01]  /*2fe0*/  @!P0 FFMA R4, R4, 1.84467440737095516160e+19, RZ ;  /* 0x5f80000004048823 */ /* 0x000fe200000000ff */
[----:B------:R-:W-:-:S03]  /*2ff0*/  @!P1 FFMA R7, R7, 1.84467440737095516160e+19, RZ ;  /* 0x5f80000007079823 */ /* 0x000fc600000000ff */
[----:B------:R-:W-:-:S07]  /*3000*/  @!P1 VIADD R20, R20, 0x40 ;  /* 0x0000004014149836 */ /* 0x000fce0000000000 */
.L_x_63:
[----:B------:R-:W-:Y:S01]  /*3010*/  LEA R22, R18, 0xc0800000, 0x17 ;  /* 0xc080000012167811 */ /* 0x000fe200078eb8ff */
[----:B------:R-:W-:Y:S01]  /*3020*/  VIADD R23, R23, 0xffffff81 ;  /* 0xffffff8117177836 */ /* 0x000fe20000000000 */
[----:B------:R-:W-:Y:S02]  /*3030*/  BSSY.RECONVERGENT B4, `(.L_x_68) ;  /* 0x0000035000047945 */ /* 0x000fe40003800200 */
[----:B------:R-:W-:Y:S01]  /*3040*/  IADD3 R24, PT, PT, -R22, R7, RZ ;  /* 0x0000000716187210 */ /* 0x000fe20007ffe1ff */
[C---:B------:R-:W-:Y:S01]  /*3050*/  IMAD R4, R23.reuse, -0x800000, R4 ;  /* 0xff80000017047824 */ /* 0x040fe200078e0204 */
[----:B------:R-:W-:Y:S02]  /*3060*/  IADD3 R23, PT, PT, R23, 0x7f, -R18 ;  /* 0x0000007f17177810 */ /* 0x000fe40007ffe812 */
[----:B------:R-:W0:Y:S01]  /*3070*/  MUFU.RCP R7, R24 ;  /* 0x0000001800077308 */ /* 0x000e220000001000 */
[----:B------:R-:W-:Y:S01]  /*3080*/  FADD.FTZ R21, -R24, -RZ ;  /* 0x800000ff18157221 */ /* 0x000fe20000010100 */
[----:B------:R-:W-:-:S03]  /*3090*/  IADD3 R23, PT, PT, R23, R20, RZ ;  /* 0x0000001417177210 */ /* 0x000fc60007ffe0ff */
[----:B0-----:R-:W-:-:S04]  /*30a0*/  FFMA R22, R7, R21, 1 ;  /* 0x3f80000007167423 */ /* 0x001fc80000000015 */
[----:B------:R-:W-:-:S04]  /*30b0*/  FFMA R7, R7, R22, R7 ;  /* 0x0000001607077223 */ /* 0x000fc80000000007 */
[----:B------:R-:W-:-:S04]  /*30c0*/  FFMA R22, R4, R7, RZ ;  /* 0x0000000704167223 */ /* 0x000fc800000000ff */
[----:B------:R-:W-:-:S04]  /*30d0*/  FFMA R25, R21, R22, R4 ;  /* 0x0000001615197223 */ /* 0x000fc80000000004 */
[----:B------:R-:W-:-:S04]  /*30e0*/  FFMA R22, R7, R25, R22 ;  /* 0x0000001907167223 */ /* 0x000fc80000000016 */
[----:B------:R-:W-:-:S04]  /*30f0*/  FFMA R21, R21, R22, R4 ;  /* 0x0000001615157223 */ /* 0x000fc80000000004 */
[----:B------:R-:W-:-:S05]  /*3100*/  FFMA R4, R7, R21, R22 ;  /* 0x0000001507047223 */ /* 0x000fca0000000016 */
[----:B------:R-:W-:-:S04]  /*3110*/  SHF.R.U32.HI R18, RZ, 0x17, R4 ;  /* 0x00000017ff127819 */ /* 0x000fc80000011604 */
[----:B------:R-:W-:-:S05]  /*3120*/  LOP3.LUT R18, R18, 0xff, RZ, 0xc0, !PT ;  /* 0x000000ff12127812 */ /* 0x000fca00078ec0ff */
[----:B------:R-:W-:-:S05]  /*3130*/  IMAD.IADD R24, R18, 0x1, R23 ;  /* 0x0000000112187824 */ /* 0x000fca00078e0217 */
[----:B------:R-:W-:-:S04]  /*3140*/  IADD3 R18, PT, PT, R24, -0x1, RZ ;  /* 0xffffffff18127810 */ /* 0x000fc80007ffe0ff */
[----:B------:R-:W-:-:S13]  /*3150*/  ISETP.GE.U32.AND P0, PT, R18, 0xfe, PT ;  /* 0x000000fe1200780c */ /* 0x000fda0003f06070 */
[----:B------:R-:W-:Y:S05]  /*3160*/  @!P0 BRA `(.L_x_69) ;  /* 0x0000000000808947 */ /* 0x000fea0003800000 */
[----:B------:R-:W-:-:S13]  /*3170*/  ISETP.GT.AND P0, PT, R24, 0xfe, PT ;  /* 0x000000fe1800780c */ /* 0x000fda0003f04270 */
[----:B------:R-:W-:Y:S05]  /*3180*/  @P0 BRA `(.L_x_70) ;  /* 0x00000000006c0947 */ /* 0x000fea0003800000 */
[----:B------:R-:W-:-:S13]  /*3190*/  ISETP.GE.AND P0, PT, R24, 0x1, PT ;  /* 0x000000011800780c */ /* 0x000fda0003f06270 */
[----:B------:R-:W-:Y:S05]  /*31a0*/  @P0 BRA `(.L_x_71) ;  /* 0x0000000000740947 */ /* 0x000fea0003800000 */
[----:B------:R-:W-:Y:S02]  /*31b0*/  ISETP.GE.AND P0, PT, R24, -0x18, PT ;  /* 0xffffffe81800780c */ /* 0x000fe40003f06270 */
[----:B------:R-:W-:-:S11]  /*31c0*/  LOP3.LUT R4, R4, 0x80000000, RZ, 0xc0, !PT ;  /* 0x8000000004047812 */ /* 0x000fd600078ec0ff */
[----:B------:R-:W-:Y:S05]  /*31d0*/  @!P0 BRA `(.L_x_71) ;  /* 0x0000000000688947 */ /* 0x000fea0003800000 */
[CCC-:B------:R-:W-:Y:S01]  /*31e0*/  FFMA.RZ R18, R7.reuse, R21.reuse, R22.reuse ;  /* 0x0000001507127223 */ /* 0x1c0fe2000000c016 */
[C---:B------:R-:W-:Y:S02]  /*31f0*/  ISETP.NE.AND P2, PT, R24.reuse, RZ, PT ;  /* 0x000000ff1800720c */ /* 0x040fe40003f45270 */
[----:B------:R-:W-:Y:S02]  /*3200*/  ISETP.NE.AND P1, PT, R24, RZ, PT ;  /* 0x000000ff1800720c */ /* 0x000fe40003f25270 */
[----:B------:R-:W-:Y:S01]  /*3210*/  LOP3.LUT R20, R18, 0x7fffff, RZ, 0xc0, !PT ;  /* 0x007fffff12147812 */ /* 0x000fe200078ec0ff */
[CCC-:B------:R-:W-:Y:S01]  /*3220*/  FFMA.RP R18, R7.reuse, R21.reuse, R22.reuse ;  /* 0x0000001507127223 */ /* 0x1c0fe20000008016 */
[----:B------:R-:W-:Y:S01]  /*3230*/  FFMA.RM R7, R7, R21, R22 ;  /* 0x0000001507077223 */ /* 0x000fe20000004016 */
[----:B------:R-:W-:Y:S01]  /*3240*/  VIADD R21, R24, 0x20 ;  /* 0x0000002018157836 */ /* 0x000fe20000000000 */
[----:B------:R-:W-:Y:S02]  /*3250*/  LOP3.LUT R20, R20, 0x800000, RZ, 0xfc, !PT ;  /* 0x0080000014147812 */ /* 0x000fe400078efcff */
[----:B------:R-:W-:-:S02]  /*3260*/  IADD3 R22, PT, PT, -R24, RZ, RZ ;  /* 0x000000ff18167210 */ /* 0x000fc40007ffe1ff */
[----:B------:R-:W-:Y:S02]  /*3270*/  SHF.L.U32 R21, R20, R21, RZ ;  /* 0x0000001514157219 */ /* 0x000fe400000006ff */
[----:B------:R-:W-:Y:S02]  /*3280*/  FSETP.NEU.FTZ.AND P0, PT, R18, R7, PT ;  /* 0x000000071200720b */ /* 0x000fe40003f1d000 */
[----:B------:R-:W-:Y:S02]  /*3290*/  SEL R7, R22, RZ, P2 ;  /* 0x000000ff16077207 */ /* 0x000fe40001000000 */
[----:B------:R-:W-:Y:S02]  /*32a0*/  ISETP.NE.AND P1, PT, R21, RZ, P1 ;  /* 0x000000ff1500720c */ /* 0x000fe40000f25270 */
[----:B------:R-:W-:Y:S02]  /*32b0*/  SHF.R.U32.HI R7, RZ, R7, R20 ;  /* 0x00000007ff077219 */ /* 0x000fe40000011614 */
[----:B------:R-:W-:-:S02]  /*32c0*/  PLOP3.LUT P0, PT, P0, P1, PT, 0xf8, 0x8f ;  /* 0x00000000008f781c */ /* 0x000fc40000703f70 */
[----:B------:R-:W-:Y:S02]  /*32d0*/  SHF.R.U32.HI R21, RZ, 0x1, R7 ;  /* 0x00000001ff157819 */ /* 0x000fe40000011607 */
[----:B------:R-:W-:-:S04]  /*32e0*/  SEL R18, RZ, 0x1, !P0 ;  /* 0x00000001ff127807 */ /* 0x000fc80004000000 */
[----:B------:R-:W-:-:S04]  /*32f0*/  LOP3.LUT R18, R18, 0x1, R21, 0xf8, !PT ;  /* 0x0000000112127812 */ /* 0x000fc800078ef815 */
[----:B------:R-:W-:-:S05]  /*3300*/  LOP3.LUT R18, R18, R7, RZ, 0xc0, !PT ;  /* 0x0000000712127212 */ /* 0x000fca00078ec0ff */
[----:B------:R-:W-:-:S05]  /*3310*/  IMAD.IADD R21, R21, 0x1, R18 ;  /* 0x0000000115157824 */ /* 0x000fca00078e0212 */
[----:B------:R-:W-:Y:S01]  /*3320*/  LOP3.LUT R4, R21, R4, RZ, 0xfc, !PT ;  /* 0x0000000415047212 */ /* 0x000fe200078efcff */
[----:B------:R-:W-:Y:S06]  /*3330*/  BRA `(.L_x_71) ;  /* 0x0000000000107947 */ /* 0x000fec0003800000 */
.L_x_70:
[----:B------:R-:W-:-:S04]  /*3340*/  LOP3.LUT R4, R4, 0x80000000, RZ, 0xc0, !PT ;  /* 0x8000000004047812 */ /* 0x000fc800078ec0ff */
[----:B------:R-:W-:Y:S01]  /*3350*/  LOP3.LUT R4, R4, 0x7f800000, RZ, 0xfc, !PT ;  /* 0x7f80000004047812 */ /* 0x000fe200078efcff */
[----:B------:R-:W-:Y:S06]  /*3360*/  BRA `(.L_x_71) ;  /* 0x0000000000047947 */ /* 0x000fec0003800000 */
.L_x_69:
[----:B------:R-:W-:-:S07]  /*3370*/  LEA R4, R23, R4, 0x17 ;  /* 0x0000000417047211 */ /* 0x000fce00078eb8ff */
.L_x_71:
[----:B------:R-:W-:Y:S05]  /*3380*/  BSYNC.RECONVERGENT B4 ;  /* 0x0000000000047941 */ /* 0x000fea0003800200 */
.L_x_68:
[----:B------:R-:W-:Y:S05]  /*3390*/  BRA `(.L_x_72) ;  /* 0x0000000000207947 */ /* 0x000fea0003800000 */
.L_x_67:
[----:B------:R-:W-:-:S04]  /*33a0*/  LOP3.LUT R4, R7, 0x80000000, R4, 0x48, !PT ;  /* 0x8000000007047812 */ /* 0x000fc800078e4804 */
[----:B------:R-:W-:Y:S01]  /*33b0*/  LOP3.LUT R4, R4, 0x7f800000, RZ, 0xfc, !PT ;  /* 0x7f80000004047812 */ /* 0x000fe200078efcff */
[----:B------:R-:W-:Y:S06]  /*33c0*/  BRA `(.L_x_72) ;  /* 0x0000000000147947 */ /* 0x000fec0003800000 */
.L_x_66:
[----:B------:R-:W-:Y:S01]  /*33d0*/  LOP3.LUT R4, R7, 0x80000000, R4, 0x48, !PT ;  /* 0x8000000007047812 */ /* 0x000fe200078e4804 */
[----:B------:R-:W-:Y:S06]  /*33e0*/  BRA `(.L_x_72) ;  /* 0x00000000000c7947 */ /* 0x000fec0003800000 */
.L_x_65:
[----:B------:R-:W0:Y:S01]  /*33f0*/  MUFU.RSQ R4, -QNAN ;  /* 0xffc0000000047908 */ /* 0x000e220000001400 */
[----:B------:R-:W-:Y:S05]  /*3400*/  BRA `(.L_x_72) ;  /* 0x0000000000047947 */ /* 0x000fea0003800000 */
.L_x_64:
[----:B------:R-:W-:-:S07]  /*3410*/  FADD.FTZ R4, R4, R7 ;  /* 0x0000000704047221 */ /* 0x000fce0000010000 */
.L_x_72:
[----:B------:R-:W-:Y:S05]  /*3420*/  BSYNC.RECONVERGENT B3 ;  /* 0x0000000000037941 */ /* 0x000fea0003800200 */
.L_x_62:
[----:B------:R-:W-:-:S04]  /*3430*/  IMAD.MOV.U32 R7, RZ, RZ, 0x0 ;  /* 0x00000000ff077424 */ /* 0x000fc800078e00ff */
[----:B0-----:R-:W-:Y:S05]  /*3440*/  RET.REL.NODEC R6 `(_Z12CalcTimeStepPfS_S_S_) ;  /* 0xffffffc806ec7950 */ /* 0x001fea0003c3ffff */
        .type           $_Z12CalcTimeStepPfS_S_S_$__internal_accurate_pow,@function
        .size           $_Z12CalcTimeStepPfS_S_S_$__internal_accurate_pow,(.L_x_97 - $_Z12CalcTimeStepPfS_S_S_$__internal_accurate_pow)
$_Z12CalcTimeStepPfS_S_S_$__internal_accurate_pow:
[----:B------:R-:W-:Y:S01]  /*3450*/  ISETP.GT.U32.AND P2, PT, R33, 0xfffff, PT ;  /* 0x000fffff2100780c */ /* 0x000fe20003f44070 */
[----:B------:R-:W-:Y:S01]  /*3460*/  IMAD.MOV.U32 R18, RZ, RZ, 0x41ad3b5a ;  /* 0x41ad3b5aff127424 */ /* 0x000fe200078e00ff */
[----:B------:R-:W-:Y:S01]  /*3470*/  MOV R15, R33 ;  /* 0x00000021000f7202 */ /* 0x000fe20000000f00 */
[----:B------:R-:W-:Y:S01]  /*3480*/  UMOV UR8, 0x7d2cafe2 ;  /* 0x7d2cafe200087882 */ /* 0x000fe20000000000 */
[----:B------:R-:W-:Y:S01]  /*3490*/  MOV R19, 0x3ed0f5d2 ;  /* 0x3ed0f5d200137802 */ /* 0x000fe20000000f00 */
[----:B------:R-:W-:Y:S01]  /*34a0*/  UMOV UR9, 0x3eb0f5ff ;  /* 0x3eb0f5ff00097882 */ /* 0x000fe20000000000 */
[----:B------:R-:W-:Y:S01]  /*34b0*/  SHF.R.U32.HI R33, RZ, 0x14, R33 ;  /* 0x00000014ff217819 */ /* 0x000fe20000011621 */
[----:B------:R-:W-:Y:S01]  /*34c0*/  UMOV UR10, 0x3b39803f ;  /* 0x3b39803f000a7882 */ /* 0x000fe20000000000 */
[----:B------:R-:W-:-:S05]  /*34d0*/  UMOV UR11, 0x3c7abc9e ;  /* 0x3c7abc9e000b7882 */ /* 0x000fca0000000000 */
[----:B------:R-:W-:-:S10]  /*34e0*/  @!P2 DMUL R26, R14, 1.80143985094819840000e+16 ;  /* 0x435000000e1aa828 */ /* 0x000fd40000000000 */
[----:B------:R-:W-:Y:S01]  /*34f0*/  @!P2 IMAD.MOV.U32 R15, RZ, RZ, R27 ;  /* 0x000000ffff0fa224 */ /* 0x000fe200078e001b */
[----:B------:R-:W-:Y:S02]  /*3500*/  @!P2 MOV R14, R26 ;  /* 0x0000001a000ea202 */ /* 0x000fe40000000f00 */
[----:B------:R-:W-:Y:S02]  /*3510*/  @!P2 LEA.HI R33, R27, 0xffffffca, RZ, 0xc ;  /* 0xffffffca1b21a811 */ /* 0x000fe400078f60ff */
[----:B------:R-:W-:Y:S01]  /*3520*/  LOP3.LUT R15, R15, 0x800fffff, RZ, 0xc0, !PT ;  /* 0x800fffff0f0f7812 */ /* 0x000fe200078ec0ff */
[----:B------:R-:W-:Y:S01]  /*3530*/  IMAD.MOV.U32 R16, RZ, RZ, R14 ;  /* 0x000000ffff107224 */ /* 0x000fe200078e000e */
[----:B------:R-:W-:Y:S02]  /*3540*/  MOV R14, RZ ;  /* 0x000000ff000e7202 */ /* 0x000fe40000000f00 */
[----:B------:R-:W-:-:S04]  /*3550*/  LOP3.LUT R17, R15, 0x3ff00000, RZ, 0xfc, !PT ;  /* 0x3ff000000f117812 */ /* 0x000fc800078efcff */
[----:B------:R-:W-:-:S13]  /*3560*/  ISETP.GE.U32.AND P3, PT, R17, 0x3ff6a09f, PT ;  /* 0x3ff6a09f1100780c */ /* 0x000fda0003f66070 */
[----:B------:R-:W-:-:S05]  /*3570*/  @P3 IADD3 R15, PT, PT, R17, -0x100000, RZ ;  /* 0xfff00000110f3810 */ /* 0x000fca0007ffe0ff */
[----:B------:R-:W-:-:S06]  /*3580*/  @P3 IMAD.MOV.U32 R17, RZ, RZ, R15 ;  /* 0x000000ffff113224 */ /* 0x000fcc00078e000f */
[C---:B------:R-:W-:Y:S02]  /*3590*/  DADD R22, R16.reuse, 1 ;  /* 0x3ff0000010167429 */ /* 0x040fe40000000000 */
[----:B------:R-:W-:-:S04]  /*35a0*/  DADD R16, R16, -1 ;  /* 0xbff0000010107429 */ /* 0x000fc80000000000 */
[----:B------:R-:W0:Y:S02]  /*35b0*/  MUFU.RCP64H R15, R23 ;  /* 0x00000017000f7308 */ /* 0x000e240000001800 */
[----:B0-----:R-:W-:-:S08]  /*35c0*/  DFMA R20, -R22, R14, 1 ;  /* 0x3ff000001614742b */ /* 0x001fd0000000010e */
[----:B------:R-:W-:-:S08]  /*35d0*/  DFMA R20, R20, R20, R20 ;  /* 0x000000141414722b */ /* 0x000fd00000000014 */
[----:B------:R-:W-:-:S08]  /*35e0*/  DFMA R20, R14, R20, R14 ;  /* 0x000000140e14722b */ /* 0x000fd0000000000e */
[----:B------:R-:W-:-:S08]  /*35f0*/  DMUL R14, R16, R20 ;  /* 0x00000014100e7228 */ /* 0x000fd00000000000 */
[----:B------:R-:W-:-:S08]  /*3600*/  DFMA R14, R16, R20, R14 ;  /* 0x00000014100e722b */ /* 0x000fd0000000000e */
[----:B------:R-:W-:-:S08]  /*3610*/  DMUL R28, R14, R14 ;  /* 0x0000000e0e1c7228 */ /* 0x000fd00000000000 */
[----:B------:R-:W-:Y:S01]  /*3620*/  DFMA R18, R28, UR8, R18 ;  /* 0x000000081c127c2b */ /* 0x000fe20008000012 */
[----:B------:R-:W-:Y:S01]  /*3630*/  UMOV UR8, 0x75488a3f ;  /* 0x75488a3f00087882 */ /* 0x000fe20000000000 */
[----:B------:R-:W-:-:S06]  /*3640*/  UMOV UR9, 0x3ef3b20a ;  /* 0x3ef3b20a00097882 */ /* 0x000fcc0000000000 */
[----:B------:R-:W-:Y:S01]  /*3650*/  DFMA R24, R28, R18, UR8 ;  /* 0x000000081c187e2b */ /* 0x000fe20008000012 */
[----:B------:R-:W-:Y:S01]  /*3660*/  UMOV UR8, 0xe4faecd5 ;  /* 0xe4faecd500087882 */ /* 0x000fe20000000000 */
[----:B------:R-:W-:Y:S01]  /*3670*/  UMOV UR9, 0x3f1745cd ;  /* 0x3f1745cd00097882 */ /* 0x000fe20000000000 */
[----:B------:R-:W-:-:S05]  /*3680*/  DADD R18, R16, -R14 ;  /* 0x0000000010127229 */ /* 0x000fca000000080e */
[----:B------:R-:W-:Y:S01]  /*3690*/  DFMA R24, R28, R24, UR8 ;  /* 0x000000081c187e2b */ /* 0x000fe20008000018 */
[----:B------:R-:W-:Y:S01]  /*36a0*/  UMOV UR8, 0x258a578b ;  /* 0x258a578b00087882 */ /* 0x000fe20000000000 */
[----:B------:R-:W-:Y:S01]  /*36b0*/  UMOV UR9, 0x3f3c71c7 ;  /* 0x3f3c71c700097882 */ /* 0x000fe20000000000 */
[----:B------:R-:W-:-:S05]  /*36c0*/  DADD R18, R18, R18 ;  /* 0x0000000012127229 */ /* 0x000fca0000000012 */
[----:B------:R-:W-:Y:S01]  /*36d0*/  DFMA R24, R28, R24, UR8 ;  /* 0x000000081c187e2b */ /* 0x000fe20008000018 */
[----:B------:R-:W-:Y:S01]  /*36e0*/  UMOV UR8, 0x9242b910 ;  /* 0x9242b91000087882 */ /* 0x000fe20000000000 */
[----:B------:R-:W-:Y:S01]  /*36f0*/  UMOV UR9, 0x3f624924 ;  /* 0x3f62492400097882 */ /* 0x000fe20000000000 */
[----:B------:R-:W-:-:S05]  /*3700*/  DFMA R18, R16, -R14, R18 ;  /* 0x8000000e1012722b */ /* 0x000fca0000000012 */
[----:B------:R-:W-:Y:S01]  /*3710*/  DFMA R24, R28, R24, UR8 ;  /* 0x000000081c187e2b */ /* 0x000fe20008000018 */
[----:B------:R-:W-:Y:S01]  /*3720*/  UMOV UR8, 0x99999dfb ;  /* 0x99999dfb00087882 */ /* 0x000fe20000000000 */
[----:B------:R-:W-:Y:S01]  /*3730*/  UMOV UR9, 0x3f899999 ;  /* 0x3f89999900097882 */ /* 0x000fe20000000000 */
[----:B------:R-:W-:Y:S02]  /*3740*/  DMUL R18, R20, R18 ;  /* 0x0000001214127228 */ /* 0x000fe40000000000 */
[----:B------:R-:W-:-:S03]  /*3750*/  DMUL R20, R14, R14 ;  /* 0x0000000e0e147228 */ /* 0x000fc60000000000 */
[----:B------:R-:W-:Y:S01]  /*3760*/  DFMA R24, R28, R24, UR8 ;  /* 0x000000081c187e2b */ /* 0x000fe20008000018 */
[----:B------:R-:W-:Y:S01]  /*3770*/  UMOV UR8, 0x55555555 ;  /* 0x5555555500087882 */ /* 0x000fe20000000000 */
[----:B------:R-:W-:-:S03]  /*3780*/  UMOV UR9, 0x3fb55555 ;  /* 0x3fb5555500097882 */ /* 0x000fc60000000000 */
[----:B------:R-:W-:Y:S01]  /*3790*/  VIADD R27, R19, 0x100000 ;  /* 0x00100000131b7836 */ /* 0x000fe20000000000 */
[----:B------:R-:W-:Y:S02]  /*37a0*/  MOV R26, R18 ;  /* 0x00000012001a7202 */ /* 0x000fe40000000f00 */
[----:B------:R-:W-:-:S08]  /*37b0*/  DFMA R16, R28, R24, UR8 ;  /* 0x000000081c107e2b */ /* 0x000fd00008000018 */
[----:B------:R-:W-:Y:S01]  /*37c0*/  DADD R22, -R16, UR8 ;  /* 0x0000000810167e29 */ /* 0x000fe20008000100 */
[----:B------:R-:W-:Y:S01]  /*37d0*/  UMOV UR8, 0xb9e7b0 ;  /* 0x00b9e7b000087882 */ /* 0x000fe20000000000 */
[----:B------:R-:W-:-:S06]  /*37e0*/  UMOV UR9, 0x3c46a4cb ;  /* 0x3c46a4cb00097882 */ /* 0x000fcc0000000000 */
[----:B------:R-:W-:Y:S02]  /*37f0*/  DFMA R22, R28, R24, R22 ;  /* 0x000000181c16722b */ /* 0x000fe40000000016 */
[C---:B------:R-:W-:Y:S02]  /*3800*/  DFMA R24, R14.reuse, R14, -R20 ;  /* 0x0000000e0e18722b */ /* 0x040fe40000000814 */
[----:B------:R-:W-:-:S06]  /*3810*/  DMUL R28, R14, R20 ;  /* 0x000000140e1c7228 */ /* 0x000fcc0000000000 */
[----:B------:R-:W-:Y:S02]  /*3820*/  DFMA R24, R14, R26, R24 ;  /* 0x0000001a0e18722b */ /* 0x000fe40000000018 */
[----:B------:R-:W-:Y:S01]  /*3830*/  DADD R26, R22, -UR8 ;  /* 0x80000008161a7e29 */ /* 0x000fe20008000000 */
[----:B------:R-:W-:Y:S01]  /*3840*/  UMOV UR8, 0x80000000 ;  /* 0x8000000000087882 */ /* 0x000fe20000000000 */
[----:B------:R-:W-:Y:S01]  /*3850*/  DFMA R22, R14, R20, -R28 ;  /* 0x000000140e16722b */ /* 0x000fe2000000081c */
[----:B------:R-:W-:-:S07]  /*3860*/  UMOV UR9, 0x43300000 ;  /* 0x4330000000097882 */ /* 0x000fce0000000000 */
[----:B------:R-:W-:Y:S02]  /*3870*/  DFMA R22, R18, R20, R22 ;  /* 0x000000141216722b */ /* 0x000fe40000000016 */
[----:B------:R-:W-:-:S06]  /*3880*/  DADD R20, R16, R26 ;  /* 0x0000000010147229 */ /* 0x000fcc000000001a */
[----:B------:R-:W-:Y:S02]  /*3890*/  DFMA R22, R14, R24, R22 ;  /* 0x000000180e16722b */ /* 0x000fe40000000016 */
[----:B------:R-:W-:Y:S02]  /*38a0*/  DADD R24, R16, -R20 ;  /* 0x0000000010187229 */ /* 0x000fe40000000814 */
[----:B------:R-:W-:-:S06]  /*38b0*/  DMUL R16, R20, R28 ;  /* 0x0000001c14107228 */ /* 0x000fcc0000000000 */
[----:B------:R-:W-:Y:S02]  /*38c0*/  DADD R26, R26, R24 ;  /* 0x000000001a1a7229 */ /* 0x000fe40000000018 */
[----:B------:R-:W-:-:S08]  /*38d0*/  DFMA R24, R20, R28, -R16 ;  /* 0x0000001c1418722b */ /* 0x000fd00000000810 */
[----:B------:R-:W-:-:S08]  /*38e0*/  DFMA R22, R20, R22, R24 ;  /* 0x000000161416722b */ /* 0x000fd00000000018 */
[----:B------:R-:W-:-:S08]  /*38f0*/  DFMA R26, R26, R28, R22 ;  /* 0x0000001c1a1a722b */ /* 0x000fd00000000016 */
[----:B------:R-:W-:-:S08]  /*3900*/  DADD R22, R16, R26 ;  /* 0x0000000010167229 */ /* 0x000fd0000000001a */
[--C-:B------:R-:W-:Y:S02]  /*3910*/  DADD R20, R14, R22.reuse ;  /* 0x000000000e147229 */ /* 0x100fe40000000016 */
[----:B------:R-:W-:-:S06]  /*3920*/  DADD R16, R16, -R22 ;  /* 0x0000000010107229 */ /* 0x000fcc0000000816 */
[----:B------:R-:W-:Y:S02]  /*3930*/  DADD R14, R14, -R20 ;  /* 0x000000000e0e7229 */ /* 0x000fe40000000814 */
[----:B------:R-:W-:-:S06]  /*3940*/  DADD R16, R26, R16 ;  /* 0x000000001a107229 */ /* 0x000fcc0000000010 */
[----:B------:R-:W-:-:S08]  /*3950*/  DADD R14, R22, R14 ;  /* 0x00000000160e7229 */ /* 0x000fd0000000000e */
[----:B------:R-:W-:Y:S01]  /*3960*/  DADD R16, R16, R14 ;  /* 0x0000000010107229 */ /* 0x000fe2000000000e */
[C---:B------:R-:W-:Y:S01]  /*3970*/  VIADD R14, R33.reuse, 0xfffffc01 ;  /* 0xfffffc01210e7836 */ /* 0x040fe20000000000 */
[----:B------:R-:W-:Y:S01]  /*3980*/  @P3 IADD3 R14, PT, PT, R33, -0x3fe, RZ ;  /* 0xfffffc02210e3810 */ /* 0x000fe20007ffe0ff */
[----:B------:R-:W-:-:S03]  /*3990*/  IMAD.MOV.U32 R15, RZ, RZ, 0x43300000 ;  /* 0x43300000ff0f7424 */ /* 0x000fc600078e00ff */
[----:B------:R-:W-:Y:S02]  /*39a0*/  LOP3.LUT R14, R14, 0x80000000, RZ, 0x3c, !PT ;  /* 0x800000000e0e7812 */ /* 0x000fe400078e3cff */
[----:B------:R-:W-:-:S04]  /*39b0*/  DADD R18, R18, R16 ;  /* 0x0000000012127229 */ /* 0x000fc80000000010 */
[----:B------:R-:W-:Y:S01]  /*39c0*/  DADD R16, R14, -UR8 ;  /* 0x800000080e107e29 */ /* 0x000fe20008000000 */
[----:B------:R-:W-:Y:S01]  /*39d0*/  UMOV UR8, 0xfefa39ef ;  /* 0xfefa39ef00087882 */ /* 0x000fe20000000000 */
[----:B------:R-:W-:Y:S02]  /*39e0*/  UMOV UR9, 0x3fe62e42 ;  /* 0x3fe62e4200097882 */ /* 0x000fe40000000000 */
[----:B------:R-:W-:-:S08]  /*39f0*/  DADD R22, R20, R18 ;  /* 0x0000000014167229 */ /* 0x000fd00000000012 */
[--C-:B------:R-:W-:Y:S02]  /*3a00*/  DFMA R14, R16, UR8, R22.reuse ;  /* 0x00000008100e7c2b */ /* 0x100fe40008000016 */
[----:B------:R-:W-:-:S06]  /*3a10*/  DADD R24, R20, -R22 ;  /* 0x0000000014187229 */ /* 0x000fcc0000000816 */
[----:B------:R-:W-:Y:S02]  /*3a20*/  DFMA R20, R16, -UR8, R14 ;  /* 0x8000000810147c2b */ /* 0x000fe4000800000e */
[----:B------:R-:W-:Y:S01]  /*3a30*/  DADD R24, R18, R24 ;  /* 0x0000000012187229 */ /* 0x000fe20000000018 */
[----:B------:R-:W-:Y:S01]  /*3a40*/  IMAD.MOV.U32 R19, RZ, RZ, R3 ;  /* 0x000000ffff137224 */ /* 0x000fe200078e0003 */
[----:B------:R-:W-:-:S04]  /*3a50*/  MOV R18, UR4 ;  /* 0x0000000400127c02 */ /* 0x000fc80008000f00 */
[----:B------:R-:W-:Y:S01]  /*3a60*/  DADD R20, -R22, R20 ;  /* 0x0000000016147229 */ /* 0x000fe20000000114 */
[----:B------:R-:W-:-:S04]  /*3a70*/  SHF.L.U32 R3, R19, 0x1, RZ ;  /* 0x0000000113037819 */ /* 0x000fc800000006ff */
[----:B------:R-:W-:-:S03]  /*3a80*/  ISETP.GT.U32.AND P2, PT, R3, -0x2000001, PT ;  /* 0xfdffffff0300780c */ /* 0x000fc60003f44070 */
[----:B------:R-:W-:-:S08]  /*3a90*/  DADD R20, R24, -R20 ;  /* 0x0000000018147229 */ /* 0x000fd00000000814 */
[----:B------:R-:W-:Y:S01]  /*3aa0*/  DFMA R20, R16, UR10, R20 ;  /* 0x0000000a10147c2b */ /* 0x000fe20008000014 */
[----:B------:R-:W-:-:S04]  /*3ab0*/  LOP3.LUT R17, R19, 0xff0fffff, RZ, 0xc0, !PT ;  /* 0xff0fffff13117812 */ /* 0x000fc800078ec0ff */
[----:B------:R-:W-:-:S03]  /*3ac0*/  SEL R19, R17, R19, P2 ;  /* 0x0000001311137207 */ /* 0x000fc60001000000 */
[----:B------:R-:W-:-:S08]  /*3ad0*/  DADD R22, R14, R20 ;  /* 0x000000000e167229 */ /* 0x000fd00000000014 */
[----:B------:R-:W-:Y:S02]  /*3ae0*/  DADD R14, R14, -R22 ;  /* 0x000000000e0e7229 */ /* 0x000fe40000000816 */
[----:B------:R-:W-:-:S06]  /*3af0*/  DMUL R16, R22, R18 ;  /* 0x0000001216107228 */ /* 0x000fcc0000000000 */
[----:B------:R-:W-:Y:S02]  /*3b00*/  DADD R20, R20, R14 ;  /* 0x0000000014147229 */ /* 0x000fe4000000000e */
[----:B------:R-:W-:-:S08]  /*3b10*/  DFMA R22, R22, R18, -R16 ;  /* 0x000000121616722b */ /* 0x000fd00000000810 */
[----:B------:R-:W-:Y:S01]  /*3b20*/  DFMA R20, R20, R18, R22 ;  /* 0x000000121414722b */ /* 0x000fe20000000016 */
[----:B------:R-:W-:Y:S01]  /*3b30*/  IMAD.MOV.U32 R18, RZ, RZ, 0x652b82fe ;  /* 0x652b82feff127424 */ /* 0x000fe200078e00ff */
[----:B------:R-:W-:-:S06]  /*3b40*/  MOV R19, 0x3ff71547 ;  /* 0x3ff7154700137802 */ /* 0x000fcc0000000f00 */
[----:B------:R-:W-:-:S08]  /*3b50*/  DADD R22, R16, R20 ;  /* 0x0000000010167229 */ /* 0x000fd00000000014 */
[----:B------:R-:W-:Y:S02]  /*3b60*/  DFMA R18, R22, R18, 6.75539944105574400000e+15 ;  /* 0x433800001612742b */ /* 0x000fe40000000012 */
[----:B------:R-:W-:Y:S01]  /*3b70*/  FSETP.GEU.AND P2, PT, |R23|, 4.1917929649353027344, PT ;  /* 0x4086232b1700780b */ /* 0x000fe20003f4e200 */
[----:B------:R-:W-:-:S05]  /*3b80*/  DADD R16, R16, -R22 ;  /* 0x0000000010107229 */ /* 0x000fca0000000816 */
[----:B------:R-:W-:-:S03]  /*3b90*/  DADD R14, R18, -6.75539944105574400000e+15 ;  /* 0xc3380000120e7429 */ /* 0x000fc60000000000 */
[----:B------:R-:W-:-:S05]  /*3ba0*/  DADD R16, R20, R16 ;  /* 0x0000000014107229 */ /* 0x000fca0000000010 */
[----:B------:R-:W-:Y:S01]  /*3bb0*/  DFMA R24, R14, -UR8, R22 ;  /* 0x800000080e187c2b */ /* 0x000fe20008000016 */
[----:B------:R-:W-:Y:S01]  /*3bc0*/  UMOV UR8, 0x3b39803f ;  /* 0x3b39803f00087882 */ /* 0x000fe20000000000 */
[----:B------:R-:W-:-:S06]  /*3bd0*/  UMOV UR9, 0x3c7abc9e ;  /* 0x3c7abc9e00097882 */ /* 0x000fcc0000000000 */
[----:B------:R-:W-:Y:S01]  /*3be0*/  DFMA R24, R14, -UR8, R24 ;  /* 0x800000080e187c2b */ /* 0x000fe20008000018 */
[----:B------:R-:W-:Y:S01]  /*3bf0*/  UMOV UR8, 0x69ce2bdf ;  /* 0x69ce2bdf00087882 */ /* 0x000fe20000000000 */
[----:B------:R-:W-:Y:S01]  /*3c00*/  IMAD.MOV.U32 R14, RZ, RZ, -0x35dec16 ;  /* 0xfca213eaff0e7424 */ /* 0x000fe200078e00ff */
[----:B------:R-:W-:Y:S01]  /*3c10*/  MOV R15, 0x3e928af3 ;  /* 0x3e928af3000f7802 */ /* 0x000fe20000000f00 */
[----:B------:R-:W-:-:S05]  /*3c20*/  UMOV UR9, 0x3e5ade15 ;  /* 0x3e5ade1500097882 */ /* 0x000fca0000000000 */
[----:B------:R-:W-:Y:S01]  /*3c30*/  DFMA R14, R24, UR8, R14 ;  /* 0x00000008180e7c2b */ /* 0x000fe2000800000e */
[----:B------:R-:W-:Y:S01]  /*3c40*/  UMOV UR8, 0x62401315 ;  /* 0x6240131500087882 */ /* 0x000fe20000000000 */
[----:B------:R-:W-:-:S06]  /*3c50*/  UMOV UR9, 0x3ec71dee ;  /* 0x3ec71dee00097882 */ /* 0x000fcc0000000000 */
[----:B------:R-:W-:Y:S01]  /*3c60*/  DFMA R14, R24, R14, UR8 ;  /* 0x00000008180e7e2b */ /* 0x000fe2000800000e */
        /* <DEDUP_REMOVED lines=20> */
[----:B------:R-:W-:-:S08]  /*3db0*/  DFMA R14, R24, R14, UR8 ;  /* 0x00000008180e7e2b */ /* 0x000fd0000800000e */
[----:B------:R-:W-:-:S08]  /*3dc0*/  DFMA R14, R24, R14, 1 ;  /* 0x3ff00000180e742b */ /* 0x000fd0000000000e */
[----:B------:R-:W-:-:S10]  /*3dd0*/  DFMA R14, R24, R14, 1 ;  /* 0x3ff00000180e742b */ /* 0x000fd4000000000e */
[----:B------:R-:W-:Y:S01]  /*3de0*/  IMAD R21, R18, 0x100000, R15 ;  /* 0x0010000012157824 */ /* 0x000fe200078e020f */
[----:B------:R-:W-:Y:S01]  /*3df0*/  MOV R20, R14 ;  /* 0x0000000e00147202 */ /* 0x000fe20000000f00 */
[----:B------:R-:W-:Y:S06]  /*3e00*/  @!P2 BRA `(.L_x_73) ;  /* 0x000000000030a947 */ /* 0x000fec0003800000 */
[----:B------:R-:W-:Y:S01]  /*3e10*/  FSETP.GEU.AND P3, PT, |R23|, 4.2275390625, PT ;  /* 0x408748001700780b */ /* 0x000fe20003f6e200 */
[C---:B------:R-:W-:Y:S02]  /*3e20*/  DADD R20, R22.reuse, +INF ;  /* 0x7ff0000016147429 */ /* 0x040fe40000000000 */
[----:B------:R-:W-:-:S08]  /*3e30*/  DSETP.GEU.AND P2, PT, R22, RZ, PT ;  /* 0x000000ff1600722a */ /* 0x000fd00003f4e000 */
[----:B------:R-:W-:Y:S02]  /*3e40*/  FSEL R20, R20, RZ, P2 ;  /* 0x000000ff14147208 */ /* 0x000fe40001000000 */
[----:B------:R-:W-:Y:S02]  /*3e50*/  @!P3 LEA.HI R3, R18, R18, RZ, 0x1 ;  /* 0x000000121203b211 */ /* 0x000fe400078f08ff */
[----:B------:R-:W-:Y:S02]  /*3e60*/  FSEL R21, R21, RZ, P2 ;  /* 0x000000ff15157208 */ /* 0x000fe40001000000 */
[----:B------:R-:W-:-:S04]  /*3e70*/  @!P3 SHF.R.S32.HI R3, RZ, 0x1, R3 ;  /* 0x00000001ff03b819 */ /* 0x000fc80000011403 */
[----:B------:R-:W-:Y:S01]  /*3e80*/  @!P3 LEA R15, R3, R15, 0x14 ;  /* 0x0000000f030fb211 */ /* 0x000fe200078ea0ff */
[----:B------:R-:W-:-:S05]  /*3e90*/  @!P3 IMAD.IADD R18, R18, 0x1, -R3 ;  /* 0x000000011212b824 */ /* 0x000fca00078e0a03 */
[----:B------:R-:W-:Y:S01]  /*3ea0*/  @!P3 LEA R19, R18, 0x3ff00000, 0x14 ;  /* 0x3ff000001213b811 */ /* 0x000fe200078ea0ff */
[----:B------:R-:W-:-:S06]  /*3eb0*/  @!P3 IMAD.MOV.U32 R18, RZ, RZ, RZ ;  /* 0x000000ffff12b224 */ /* 0x000fcc00078e00ff */
[----:B------:R-:W-:-:S11]  /*3ec0*/  @!P3 DMUL R20, R14, R18 ;  /* 0x000000120e14b228 */ /* 0x000fd60000000000 */
.L_x_73:
[----:B------:R-:W-:Y:S01]  /*3ed0*/  DFMA R16, R16, R20, R20 ;  /* 0x000000141010722b */ /* 0x000fe20000000014 */
[----:B------:R-:W-:Y:S01]  /*3ee0*/  MOV R35, 0x0 ;  /* 0x0000000000237802 */ /* 0x000fe20000000f00 */
[----:B------:R-:W-:-:S08]  /*3ef0*/  DSETP.NEU.AND P2, PT, |R20|, +INF , PT ;  /* 0x7ff000001400742a */ /* 0x000fd00003f4d200 */
[----:B------:R-:W-:Y:S02]  /*3f00*/  FSEL R16, R20, R16, !P2 ;  /* 0x0000001014107208 */ /* 0x000fe40005000000 */
[----:B------:R-:W-:Y:S01]  /*3f10*/  FSEL R17, R21, R17, !P2 ;  /* 0x0000001115117208 */ /* 0x000fe20005000000 */
[----:B------:R-:W-:Y:S06]  /*3f20*/  RET.REL.NODEC R34 `(_Z12CalcTimeStepPfS_S_S_) ;  /* 0xffffffc022347950 */ /* 0x000fec0003c3ffff */
.L_x_74:
        /* <DEDUP_REMOVED lines=13> */
.L_x_97:


//--------------------- .text._Z27InitializeSupercooledSpherePfS_S_S_ --------------------------
	.section	.text._Z27InitializeSupercooledSpherePfS_S_S_,"ax",@progbits
	.align	128
        .global         _Z27InitializeSupercooledSpherePfS_S_S_
        .type           _Z27InitializeSupercooledSpherePfS_S_S_,@function
        .size           _Z27InitializeSupercooledSpherePfS_S_S_,(.L_x_99 - _Z27InitializeSupercooledSpherePfS_S_S_)
        .other          _Z27InitializeSupercooledSpherePfS_S_S_,@"STO_CUDA_ENTRY STV_DEFAULT"
_Z27InitializeSupercooledSpherePfS_S_S_:
.text._Z27InitializeSupercooledSpherePfS_S_S_:
[----:B------:R-:W-:Y:S01]  /*0000*/  LDC R1, c[0x0][0x37c] ;  /* 0x0000df00ff017b82 */ /* 0x000fe20000000800 */
[----:B------:R-:W0:Y:S07]  /*0010*/  S2R R0, SR_TID.X ;  /* 0x0000000000007919 */ /* 0x000e2e0000002100 */
[----:B------:R-:W1:Y:S01]  /*0020*/  LDC R2, c[0x0][0x368] ;  /* 0x0000da00ff027b82 */ /* 0x000e620000000800 */
[----:B------:R-:W-:Y:S01]  /*0030*/  BSSY.RECONVERGENT B0, `(.L_x_75) ;  /* 0x0000019000007945 */ /* 0x000fe20003800200 */
[----:B------:R-:W1:Y:S01]  /*0040*/  S2R R5, SR_TID.Z ;  /* 0x0000000000057919 */ /* 0x000e620000002300 */
[----:B------:R-:W2:Y:S05]  /*0050*/  S2R R7, SR_TID.Y ;  /* 0x0000000000077919 */ /* 0x000eaa0000002200 */
[----:B------:R-:W2:Y:S08]  /*0060*/  LDC R4, c[0x0][0x364] ;  /* 0x0000d900ff047b82 */ /* 0x000eb00000000800 */
[----:B------:R-:W0:Y:S08]  /*0070*/  S2UR UR4, SR_CTAID.X ;  /* 0x00000000000479c3 */ /* 0x000e300000002500 */
[----:B------:R-:W0:Y:S08]  /*0080*/  LDC R3, c[0x0][0x360] ;  /* 0x0000d800ff037b82 */ /* 0x000e300000000800 */
[----:B------:R-:W3:Y:S08]  /*0090*/  LDC R9, c[0x3][0x4c] ;  /* 0x00c01300ff097b82 */ /* 0x000ef00000000800 */
[----:B------:R-:W-:Y:S01]  /*00a0*/  S2UR UR5, SR_CTAID.Y ;  /* 0x00000000000579c3 */ /* 0x000fe20000002600 */
[----:B0-----:R-:W-:-:S07]  /*00b0*/  IMAD R3, R3, UR4, R0 ;  /* 0x0000000403037c24 */ /* 0x001fce000f8e0200 */
[----:B------:R-:W1:Y:S01]  /*00c0*/  S2UR UR4, SR_CTAID.Z ;  /* 0x00000000000479c3 */ /* 0x000e620000002700 */
[----:B------:R-:W-:-:S05]  /*00d0*/  VIADD R0, R3, 0x1 ;  /* 0x0000000103007836 */ /* 0x000fca0000000000 */
[----:B------:R-:W-:-:S05]  /*00e0*/  I2FP.F32.S32 R0, R0 ;  /* 0x0000000000007245 */ /* 0x000fca0000201400 */
[----:B---3--:R-:W-:-:S04]  /*00f0*/  FFMA R28, R0, R9, -R9 ;  /* 0x00000009001c7223 */ /* 0x008fc80000000809 */
[----:B------:R-:W0:Y:S01]  /*0100*/  F2F.F64.F32 R24, R28 ;  /* 0x0000001c00187310 */ /* 0x000e220000201800 */
[----:B-1----:R-:W-:Y:S01]  /*0110*/  IMAD R2, R2, UR4, R5 ;  /* 0x0000000402027c24 */ /* 0x002fe2000f8e0205 */
[----:B------:R-:W-:Y:S01]  /*0120*/  UMOV UR4, URZ ;  /* 0x000000ff00047c82 */ /* 0x000fe20008000000 */
[----:B--2---:R-:W-:Y:S01]  /*0130*/  IMAD R5, R4, UR5, R7 ;  /* 0x0000000504057c24 */ /* 0x004fe2000f8e0207 */
[----:B------:R-:W-:-:S03]  /*0140*/  UMOV UR5, 0x40000000 ;  /* 0x4000000000057882 */ /* 0x000fc60000000000 */
[----:B------:R-:W-:Y:S01]  /*0150*/  IMAD R0, R2, 0x82, R5 ;  /* 0x0000008202007824 */ /* 0x000fe200078e0205 */
[----:B0-----:R-:W-:-:S03]  /*0160*/  DADD R8, -RZ, |R24| ;  /* 0x00000000ff087229 */ /* 0x001fc60000000518 */
[----:B------:R-:W-:Y:S01]  /*0170*/  IMAD R3, R0, 0x82, R3 ;  /* 0x0000008200037824 */ /* 0x000fe200078e0203 */
[----:B------:R-:W-:-:S03]  /*0180*/  MOV R0, 0x1c0 ;  /* 0x000001c000007802 */ /* 0x000fc60000000f00 */
[----:B------:R-:W-:-:S03]  /*0190*/  VIADD R3, R3, 0x4287 ;  /* 0x0000428703037836 */ /* 0x000fc60000000000 */
[----:B------:R-:W-:-:S07]  /*01a0*/  IMAD.MOV.U32 R27, RZ, RZ, R9 ;  /* 0x000000ffff1b7224 */ /* 0x000fce00078e0009 */
[----:B------:R-:W-:Y:S05]  /*01b0*/  CALL.REL.NOINC `($_Z27InitializeSupercooledSpherePfS_S_S_$__internal_accurate_pow) ;  /* 0x0000000800b47944 */ /* 0x000fea0003c00000 */
[----:B------:R-:W-:Y:S05]  /*01c0*/  BSYNC.RECONVERGENT B0 ;  /* 0x0000000000007941 */ /* 0x000fea0003800200 */
.L_x_75:
[----:B------:R-:W0:Y:S01]  /*01d0*/  LDC R26, c[0x3][0x50] ;  /* 0x00c01400ff1a7b82 */ /* 0x000e220000000800 */
[----:B------:R-:W-:Y:S01]  /*01e0*/  VIADD R5, R5, 0x1 ;  /* 0x0000000105057836 */ /* 0x000fe20000000000 */
[----:B------:R-:W-:Y:S01]  /*01f0*/  DADD R8, R24, 2 ;  /* 0x4000000018087429 */ /* 0x000fe20000000000 */
[C---:B------:R-:W-:Y:S01]  /*0200*/  FSETP.NEU.AND P1, PT, R28.reuse, RZ, PT ;  /* 0x000000ff1c00720b */ /* 0x040fe20003f2d000 */
[----:B------:R-:W-:Y:S01]  /*0210*/  BSSY.RECONVERGENT B0, `(.L_x_76) ;  /* 0x0000010000007945 */ /* 0x000fe20003800200 */
[----:B------:R-:W-:Y:S02]  /*0220*/  FSETP.NEU.AND P0, PT, R28, 1, PT ;  /* 0x3f8000001c00780b */ /* 0x000fe40003f0d000 */
[----:B------:R-:W-:-:S05]  /*0230*/  I2FP.F32.U32 R5, R5 ;  /* 0x0000000500057245 */ /* 0x000fca0000201000 */
[----:B------:R-:W-:-:S04]  /*0240*/  LOP3.LUT R8, R9, 0x7ff00000, RZ, 0xc0, !PT ;  /* 0x7ff0000009087812 */ /* 0x000fc800078ec0ff */
[----:B------:R-:W-:Y:S02]  /*0250*/  ISETP.NE.AND P2, PT, R8, 0x7ff00000, PT ;  /* 0x7ff000000800780c */ /* 0x000fe40003f45270 */
[----:B------:R-:W-:Y:S01]  /*0260*/  @!P1 CS2R R6, SRZ ;  /* 0x0000000000069805 */ /* 0x000fe2000001ff00 */
[----:B0-----:R-:W-:-:S04]  /*0270*/  FFMA R26, R5, R26, -R26 ;  /* 0x0000001a051a7223 */ /* 0x001fc8000000081a */
[----:B------:R-:W0:Y:S02]  /*0280*/  F2F.F64.F32 R4, R26 ;  /* 0x0000001a00047310 */ /* 0x000e240000201800 */
[----:B0-----:R-:W-:-:S04]  /*0290*/  DADD R8, -RZ, |R4| ;  /* 0x00000000ff087229 */ /* 0x001fc80000000504 */
[----:B------:R-:W-:Y:S07]  /*02a0*/  @P2 BRA `(.L_x_77) ;  /* 0x0000000000182947 */ /* 0x000fee0003800000 */
[----:B------:R-:W-:-:S13]  /*02b0*/  FSETP.NAN.AND P1, PT, R28, R28, PT ;  /* 0x0000001c1c00720b */ /* 0x000fda0003f28000 */
[----:B------:R-:W-:Y:S01]  /*02c0*/  @P1 DADD R6, R24, 2 ;  /* 0x4000000018061429 */ /* 0x000fe20000000000 */
[----:B------:R-:W-:Y:S10]  /*02d0*/  @P1 BRA `(.L_x_77) ;  /* 0x00000000000c1947 */ /* 0x000ff40003800000 */
[----:B------:R-:W-:-:S14]  /*02e0*/  DSETP.NEU.AND P1, PT, |R24|, +INF , PT ;  /* 0x7ff000001800742a */ /* 0x000fdc0003f2d200 */
[----:B------:R-:W-:Y:S01]  /*02f0*/  @!P1 IMAD.MOV.U32 R6, RZ, RZ, 0x0 ;  /* 0x00000000ff069424 */ /* 0x000fe200078e00ff */
[----:B------:R-:W-:-:S07]  /*0300*/  @!P1 MOV R7, 0x7ff00000 ;  /* 0x7ff0000000079802 */ /* 0x000fce0000000f00 */
.L_x_77:
[----:B------:R-:W-:Y:S05]  /*0310*/  BSYNC.RECONVERGENT B0 ;  /* 0x0000000000007941 */ /* 0x000fea0003800200 */
.L_x_76:
[----:B------:R-:W-:Y:S01]  /*0320*/  BSSY.RECONVERGENT B0, `(.L_x_78) ;  /* 0x0000006000007945 */ /* 0x000fe20003800200 */
[----:B------:R-:W-:Y:S01]  /*0330*/  FSEL R24, R6, RZ, P0 ;  /* 0x000000ff06187208 */ /* 0x000fe20000000000 */
[----:B------:R-:W-:Y:S01]  /*0340*/  IMAD.MOV.U32 R27, RZ, RZ, R9 ;  /* 0x000000ffff1b7224 */ /* 0x000fe200078e0009 */
[----:B------:R-:W-:Y:S02]  /*0350*/  FSEL R25, R7, 1.875, P0 ;  /* 0x3ff0000007197808 */ /* 0x000fe40000000000 */
[----:B------:R-:W-:-:S07]  /*0360*/  MOV R0, 0x380 ;  /* 0x0000038000007802 */ /* 0x000fce0000000f00 */
[----:B------:R-:W-:Y:S05]  /*0370*/  CALL.REL.NOINC `($_Z27InitializeSupercooledSpherePfS_S_S_$__internal_accurate_pow) ;  /* 0x0000000800447944 */ /* 0x000fea0003c00000 */
[----:B------:R-:W-:Y:S05]  /*0380*/  BSYNC.RECONVERGENT B0 ;  /* 0x0000000000007941 */ /* 0x000fea0003800200 */
.L_x_78:
[----:B------:R-:W0:Y:S01]  /*0390*/  LDC R9, c[0x3][0x54] ;  /* 0x00c01500ff097b82 */ /* 0x000e220000000800 */
[----:B------:R-:W-:Y:S01]  /*03a0*/  VIADD R2, R2, 0x1 ;  /* 0x0000000102027836 */ /* 0x000fe20000000000 */
[C---:B------:R-:W-:Y:S01]  /*03b0*/  FSETP.NEU.AND P1, PT, R26.reuse, RZ, PT ;  /* 0x000000ff1a00720b */ /* 0x040fe20003f2d000 */
[----:B------:R-:W-:Y:S01]  /*03c0*/  BSSY.RECONVERGENT B0, `(.L_x_79) ;  /* 0x0000011000007945 */ /* 0x000fe20003800200 */
[----:B------:R-:W-:Y:S02]  /*03d0*/  FSETP.NEU.AND P0, PT, R26, 1, PT ;  /* 0x3f8000001a00780b */ /* 0x000fe40003f0d000 */
[----:B------:R-:W-:-:S09]  /*03e0*/  I2FP.F32.U32 R2, R2 ;  /* 0x0000000200027245 */ /* 0x000fd20000201000 */
[----:B------:R-:W-:Y:S01]  /*03f0*/  @!P1 CS2R R6, SRZ ;  /* 0x0000000000069805 */ /* 0x000fe2000001ff00 */
[----:B0-----:R-:W-:Y:S01]  /*0400*/  FFMA R2, R2, R9, -R9 ;  /* 0x0000000902027223 */ /* 0x001fe20000000809 */
[----:B------:R-:W-:-:S03]  /*0410*/  DADD R8, R4, 2 ;  /* 0x4000000004087429 */ /* 0x000fc60000000000 */
[----:B------:R-:W0:Y:S07]  /*0420*/  F2F.F64.F32 R28, R2 ;  /* 0x00000002001c7310 */ /* 0x000e2e0000201800 */
[----:B------:R-:W-:-:S04]  /*0430*/  LOP3.LUT R8, R9, 0x7ff00000, RZ, 0xc0, !PT ;  /* 0x7ff0000009087812 */ /* 0x000fc800078ec0ff */
[----:B------:R-:W-:Y:S01]  /*0440*/  ISETP.NE.AND P2, PT, R8, 0x7ff00000, PT ;  /* 0x7ff000000800780c */ /* 0x000fe20003f45270 */
[----:B0-----:R-:W-:-:S12]  /*0450*/  DADD R8, -RZ, |R28| ;  /* 0x00000000ff087229 */ /* 0x001fd8000000051c */
[----:B------:R-:W-:Y:S05]  /*0460*/  @P2 BRA `(.L_x_80) ;  /* 0x0000000000182947 */ /* 0x000fea0003800000 */
[----:B------:R-:W-:-:S13]  /*0470*/  FSETP.NAN.AND P1, PT, R26, R26, PT ;  /* 0x0000001a1a00720b */ /* 0x000fda0003f28000 */
[----:B------:R-:W-:Y:S01]  /*0480*/  @P1 DADD R6, R4, 2 ;  /* 0x4000000004061429 */ /* 0x000fe20000000000 */
[----:B------:R-:W-:Y:S10]  /*0490*/  @P1 BRA `(.L_x_80) ;  /* 0x00000000000c1947 */ /* 0x000ff40003800000 */
[----:B------:R-:W-:-:S14]  /*04a0*/  DSETP.NEU.AND P1, PT, |R4|, +INF , PT ;  /* 0x7ff000000400742a */ /* 0x000fdc0003f2d200 */
[----:B------:R-:W-:Y:S02]  /*04b0*/  @!P1 IMAD.MOV.U32 R6, RZ, RZ, 0x0 ;  /* 0x00000000ff069424 */ /* 0x000fe400078e00ff */
[----:B------:R-:W-:-:S07]  /*04c0*/  @!P1 IMAD.MOV.U32 R7, RZ, RZ, 0x7ff00000 ;  /* 0x7ff00000ff079424 */ /* 0x000fce00078e00ff */
.L_x_80:
[----:B------:R-:W-:Y:S05]  /*04d0*/  BSYNC.RECONVERGENT B0 ;  /* 0x0000000000007941 */ /* 0x000fea0003800200 */
.L_x_79:
[----:B------:R-:W-:Y:S01]  /*04e0*/  FSEL R4, R6, RZ, P0 ;  /* 0x000000ff06047208 */ /* 0x000fe20000000000 */
[----:B------:R-:W-:Y:S01]  /*04f0*/  BSSY.RECONVERGENT B0, `(.L_x_81) ;  /* 0x0000006000007945 */ /* 0x000fe20003800200 */
[----:B------:R-:W-:Y:S02]  /*0500*/  FSEL R5, R7, 1.875, P0 ;  /* 0x3ff0000007057808 */ /* 0x000fe40000000000 */
[----:B------:R-:W-:Y:S02]  /*0510*/  MOV R27, R9 ;  /* 0x00000009001b7202 */ /* 0x000fe40000000f00 */
[----:B------:R-:W-:Y:S02]  /*0520*/  MOV R0, 0x550 ;  /* 0x0000055000007802 */ /* 0x000fe40000000f00 */
[----:B------:R-:W-:-:S11]  /*0530*/  DADD R24, R24, R4 ;  /* 0x0000000018187229 */ /* 0x000fd60000000004 */
[----:B------:R-:W-:Y:S05]  /*0540*/  CALL.REL.NOINC `($_Z27InitializeSupercooledSpherePfS_S_S_$__internal_accurate_pow) ;  /* 0x0000000400d07944 */ /* 0x000fea0003c00000 */
[----:B------:R-:W-:Y:S05]  /*0550*/  BSYNC.RECONVERGENT B0 ;  /* 0x0000000000007941 */ /* 0x000fea0003800200 */
.L_x_81:
        /* <DEDUP_REMOVED lines=12> */
[----:B------:R-:W-:Y:S02]  /*0620*/  @!P1 IMAD.MOV.U32 R6, RZ, RZ, 0x0 ;  /* 0x00000000ff069424 */ /* 0x000fe400078e00ff */
[----:B------:R-:W-:-:S07]  /*0630*/  @!P1 IMAD.MOV.U32 R7, RZ, RZ, 0x7ff00000 ;  /* 0x7ff00000ff079424 */ /* 0x000fce00078e00ff */
.L_x_83:
[----:B------:R-:W-:Y:S05]  /*0640*/  BSYNC.RECONVERGENT B0 ;  /* 0x0000000000007941 */ /* 0x000fea0003800200 */
.L_x_82:
[----:B------:R-:W-:Y:S01]  /*0650*/  FSEL R4, R6, RZ, P0 ;  /* 0x000000ff06047208 */ /* 0x000fe20000000000 */
[----:B------:R-:W-:Y:S01]  /*0660*/  IMAD.MOV.U32 R8, RZ, RZ, 0x0 ;  /* 0x00000000ff087424 */ /* 0x000fe200078e00ff */
[----:B------:R-:W-:Y:S01]  /*0670*/  FSEL R5, R7, 1.875, P0 ;  /* 0x3ff0000007057808 */ /* 0x000fe20000000000 */
[----:B------:R-:W-:Y:S01]  /*0680*/  BSSY.RECONVERGENT B0, `(.L_x_84) ;  /* 0x0000013000007945 */ /* 0x000fe20003800200 */
[----:B------:R-:W-:-:S04]  /*0690*/  MOV R9, 0x3fd80000 ;  /* 0x3fd8000000097802 */ /* 0x000fc80000000f00 */
[----:B------:R-:W-:-:S06]  /*06a0*/  DADD R24, R24, R4 ;  /* 0x0000000018187229 */ /* 0x000fcc0000000004 */
[----:B------:R-:W0:Y:S04]  /*06b0*/  MUFU.RSQ64H R5, R25 ;  /* 0x0000001900057308 */ /* 0x000e280000001c00 */
[----:B------:R-:W-:-:S05]  /*06c0*/  VIADD R4, R25, 0xfcb00000 ;  /* 0xfcb0000019047836 */ /* 0x000fca0000000000 */
[----:B------:R-:W-:Y:S01]  /*06d0*/  ISETP.GE.U32.AND P0, PT, R4, 0x7ca00000, PT ;  /* 0x7ca000000400780c */ /* 0x000fe20003f06070 */
[----:B0-----:R-:W-:-:S08]  /*06e0*/  DMUL R6, R4, R4 ;  /* 0x0000000404067228 */ /* 0x001fd00000000000 */
[----:B------:R-:W-:-:S08]  /*06f0*/  DFMA R6, R24, -R6, 1 ;  /* 0x3ff000001806742b */ /* 0x000fd00000000806 */
[----:B------:R-:W-:Y:S02]  /*0700*/  DFMA R8, R6, R8, 0.5 ;  /* 0x3fe000000608742b */ /* 0x000fe40000000008 */
[----:B------:R-:W-:-:S08]  /*0710*/  DMUL R6, R4, R6 ;  /* 0x0000000604067228 */ /* 0x000fd00000000000 */
[----:B------:R-:W-:-:S08]  /*0720*/  DFMA R10, R8, R6, R4 ;  /* 0x00000006080a722b */ /* 0x000fd00000000004 */
[----:B------:R-:W-:Y:S02]  /*0730*/  DMUL R12, R24, R10 ;  /* 0x0000000a180c7228 */ /* 0x000fe40000000000 */
[----:B------:R-:W-:Y:S02]  /*0740*/  VIADD R9, R11, 0xfff00000 ;  /* 0xfff000000b097836 */ /* 0x000fe40000000000 */
[----:B------:R-:W-:-:S04]  /*0750*/  IMAD.MOV.U32 R8, RZ, RZ, R10 ;  /* 0x000000ffff087224 */ /* 0x000fc800078e000a */
[----:B------:R-:W-:-:S08]  /*0760*/  DFMA R14, R12, -R12, R24 ;  /* 0x8000000c0c0e722b */ /* 0x000fd00000000018 */
[----:B------:R-:W-:Y:S01]  /*0770*/  DFMA R6, R14, R8, R12 ;  /* 0x000000080e06722b */ /* 0x000fe2000000000c */
[----:B------:R-:W-:Y:S10]  /*0780*/  @!P0 BRA `(.L_x_85) ;  /* 0x0000000000088947 */ /* 0x000ff40003800000 */
[----:B------:R-:W-:-:S07]  /*0790*/  MOV R0, 0x7b0 ;  /* 0x000007b000007802 */ /* 0x000fce0000000f00 */
[----:B------:R-:W-:Y:S05]  /*07a0*/  CALL.REL.NOINC `($__internal_2_$__cuda_sm20_dsqrt_rn_f64_mediumpath_v1) ;  /* 0x00000000007c7944 */ /* 0x000fea0003c00000 */
.L_x_85:
[----:B------:R-:W-:Y:S05]  /*07b0*/  BSYNC.RECONVERGENT B0 ;  /* 0x0000000000007941 */ /* 0x000fea0003800200 */
.L_x_84:
[----:B------:R-:W0:Y:S01]  /*07c0*/  LDCU UR6, c[0x3][0x60] ;  /* 0x00c00c00ff0677ac */ /* 0x000e220008000800 */
[----:B------:R-:W0:Y:S01]  /*07d0*/  F2F.F32.F64 R6, R6 ;  /* 0x0000000600067310 */ /* 0x000e220000301000 */
[----:B------:R-:W-:Y:S01]  /*07e0*/  BSSY.RECONVERGENT B0, `(.L_x_86) ;  /* 0x0000014000007945 */ /* 0x000fe20003800200 */
[----:B------:R-:W1:Y:S01]  /*07f0*/  LDCU.64 UR4, c[0x0][0x358] ;  /* 0x00006b00ff0477ac */ /* 0x000e620008000a00 */
[----:B0-----:R-:W-:-:S13]  /*0800*/  FSETP.GEU.AND P0, PT, R6, UR6, PT ;  /* 0x0000000606007c0b */ /* 0x001fda000bf0e000 */
[----:B-1----:R-:W-:Y:S05]  /*0810*/  @P0 BRA `(.L_x_87) ;  /* 0x0000000000240947 */ /* 0x002fea0003800000 */
[----:B------:R-:W0:Y:S01]  /*0820*/  LDC.64 R4, c[0x0][0x380] ;  /* 0x0000e000ff047b82 */ /* 0x000e220000000a00 */
[----:B------:R-:W-:-:S07]  /*0830*/  IMAD.MOV.U32 R9, RZ, RZ, 0x3f800000 ;  /* 0x3f800000ff097424 */ /* 0x000fce00078e00ff */
[----:B------:R-:W1:Y:S08]  /*0840*/  LDC.64 R6, c[0x0][0x390] ;  /* 0x0000e400ff067b82 */ /* 0x000e700000000a00 */
[----:B------:R-:W2:Y:S01]  /*0850*/  LDC R11, c[0x3][0x68] ;  /* 0x00c01a00ff0b7b82 */ /* 0x000ea20000000800 */
[----:B0-----:R-:W-:-:S05]  /*0860*/  IMAD.WIDE R4, R3, 0x4, R4 ;  /* 0x0000000403047825 */ /* 0x001fca00078e0204 */
[----:B------:R0:W-:Y:S01]  /*0870*/  STG.E desc[UR4][R4.64], R9 ;  /* 0x0000000904007986 */ /* 0x0001e2000c101904 */
[----:B-1----:R-:W-:-:S05]  /*0880*/  IMAD.WIDE R6, R3, 0x4, R6 ;  /* 0x0000000403067825 */ /* 0x002fca00078e0206 */
[----:B--2---:R0:W-:Y:S01]  /*0890*/  STG.E desc[UR4][R6.64], R11 ;  /* 0x0000000b06007986 */ /* 0x0041e2000c101904 */
[----:B------:R-:W-:Y:S05]  /*08a0*/  BRA `(.L_x_88) ;  /* 0x00000000001c7947 */ /* 0x000fea0003800000 */
.L_x_87:
[----:B------:R-:W0:Y:S08]  /*08b0*/  LDC.64 R4, c[0x0][0x380] ;  /* 0x0000e000ff047b82 */ /* 0x000e300000000a00 */
[----:B------:R-:W1:Y:S08]  /*08c0*/  LDC.64 R6, c[0x0][0x390] ;  /* 0x0000e400ff067b82 */ /* 0x000e700000000a00 */
[----:B------:R-:W2:Y:S01]  /*08d0*/  LDC R9, c[0x3][0x64] ;  /* 0x00c01900ff097b82 */ /* 0x000ea20000000800 */
[----:B0-----:R-:W-:-:S05]  /*08e0*/  IMAD.WIDE R4, R3, 0x4, R4 ;  /* 0x0000000403047825 */ /* 0x001fca00078e0204 */
[----:B------:R3:W-:Y:S01]  /*08f0*/  STG.E desc[UR4][R4.64], RZ ;  /* 0x000000ff04007986 */ /* 0x0007e2000c101904 */
[----:B-1----:R-:W-:-:S05]  /*0900*/  IMAD.WIDE R6, R3, 0x4, R6 ;  /* 0x0000000403067825 */ /* 0x002fca00078e0206 */
[----:B--2---:R3:W-:Y:S02]  /*0910*/  STG.E desc[UR4][R6.64], R9 ;  /* 0x0000000906007986 */ /* 0x0047e4000c101904 */
.L_x_88:
[----:B------:R-:W-:Y:S05]  /*0920*/  BSYNC.RECONVERGENT B0 ;  /* 0x0000000000007941 */ /* 0x000fea0003800200 */
.L_x_86:
[----:B0--3--:R-:W0:Y:S08]  /*0930*/  LDC.64 R4, c[0x0][0x388] ;  /* 0x0000e200ff047b82 */ /* 0x009e300000000a00 */
[----:B------:R-:W1:Y:S01]  /*0940*/  LDC.64 R6, c[0x0][0x398] ;  /* 0x0000e600ff067b82 */ /* 0x000e620000000a00 */
[----:B0-----:R-:W-:-:S05]  /*0950*/  IMAD.WIDE R4, R3, 0x4, R4 ;  /* 0x0000000403047825 */ /* 0x001fca00078e0204 */
[----:B------:R-:W-:Y:S01]  /*0960*/  STG.E desc[UR4][R4.64], RZ ;  /* 0x000000ff04007986 */ /* 0x000fe2000c101904 */
[----:B-1----:R-:W-:-:S05]  /*0970*/  IMAD.WIDE R2, R3, 0x4, R6 ;  /* 0x0000000403027825 */ /* 0x002fca00078e0206 */
[----:B------:R-:W-:Y:S01]  /*0980*/  STG.E desc[UR4][R2.64], RZ ;  /* 0x000000ff02007986 */ /* 0x000fe2000c101904 */
[----:B------:R-:W-:Y:S05]  /*0990*/  EXIT ;  /* 0x000000000000794d */ /* 0x000fea0003800000 */
        .weak           $__internal_2_$__cuda_sm20_dsqrt_rn_f64_mediumpath_v1
        .type           $__internal_2_$__cuda_sm20_dsqrt_rn_f64_mediumpath_v1,@function
        .size           $__internal_2_$__cuda_sm20_dsqrt_rn_f64_mediumpath_v1,($_Z27InitializeSupercooledSpherePfS_S_S_$__internal_accurate_pow - $__internal_2_$__cuda_sm20_dsqrt_rn_f64_mediumpath_v1)
$__internal_2_$__cuda_sm20_dsqrt_rn_f64_mediumpath_v1:
[----:B------:R-:W-:Y:S01]  /*09a0*/  ISETP.GE.U32.AND P0, PT, R4, -0x3400000, PT ;  /* 0xfcc000000400780c */ /* 0x000fe20003f06070 */
[----:B------:R-:W-:Y:S01]  /*09b0*/  BSSY.RECONVERGENT B1, `(.L_x_89) ;  /* 0x0000028000017945 */ /* 0x000fe20003800200 */
[----:B------:R-:W-:Y:S01]  /*09c0*/  IMAD.MOV.U32 R8, RZ, RZ, R10 ;  /* 0x000000ffff087224 */ /* 0x000fe200078e000a */
[----:B------:R-:W-:Y:S01]  /*09d0*/  MOV R6, R24 ;  /* 0x0000001800067202 */ /* 0x000fe20000000f00 */
[----:B------:R-:W-:Y:S02]  /*09e0*/  IMAD.MOV.U32 R7, RZ, RZ, R25 ;  /* 0x000000ffff077224 */ /* 0x000fe400078e0019 */
[----:B------:R-:W-:Y:S02]  /*09f0*/  IMAD.MOV.U32 R4, RZ, RZ, R14 ;  /* 0x000000ffff047224 */ /* 0x000fe400078e000e */
[----:B------:R-:W-:-:S05]  /*0a00*/  IMAD.MOV.U32 R5, RZ, RZ, R15 ;  /* 0x000000ffff057224 */ /* 0x000fca00078e000f */
[----:B------:R-:W-:Y:S05]  /*0a10*/  @!P0 BRA `(.L_x_90) ;  /* 0x0000000000208947 */ /* 0x000fea0003800000 */
[----:B------:R-:W-:-:S10]  /*0a20*/  DFMA.RM R4, R4, R8, R12 ;  /* 0x000000080404722b */ /* 0x000fd4000000400c */
[----:B------:R-:W-:-:S05]  /*0a30*/  IADD3 R8, P0, PT, R4, 0x1, RZ ;  /* 0x0000000104087810 */ /* 0x000fca0007f1e0ff */
[----:B------:R-:W-:-:S06]  /*0a40*/  IMAD.X R9, RZ, RZ, R5, P0 ;  /* 0x000000ffff097224 */ /* 0x000fcc00000e0605 */
[----:B------:R-:W-:-:S08]  /*0a50*/  DFMA.RP R6, -R4, R8, R6 ;  /* 0x000000080406722b */ /* 0x000fd00000008106 */
[----:B------:R-:W-:-:S06]  /*0a60*/  DSETP.GT.AND P0, PT, R6, RZ, PT ;  /* 0x000000ff0600722a */ /* 0x000fcc0003f04000 */
[----:B------:R-:W-:Y:S02]  /*0a70*/  FSEL R4, R8, R4, P0 ;  /* 0x0000000408047208 */ /* 0x000fe40000000000 */
[----:B------:R-:W-:Y:S01]  /*0a80*/  FSEL R5, R9, R5, P0 ;  /* 0x0000000509057208 */ /* 0x000fe20000000000 */
[----:B------:R-:W-:Y:S06]  /*0a90*/  BRA `(.L_x_91) ;  /* 0x0000000000647947 */ /* 0x000fec0003800000 */
.L_x_90:
[----:B------:R-:W-:-:S14]  /*0aa0*/  DSETP.NE.AND P0, PT, R6, RZ, PT ;  /* 0x000000ff0600722a */ /* 0x000fdc0003f05000 */
[----:B------:R-:W-:Y:S05]  /*0ab0*/  @!P0 BRA `(.L_x_92) ;  /* 0x0000000000588947 */ /* 0x000fea0003800000 */
[----:B------:R-:W-:-:S13]  /*0ac0*/  ISETP.GE.AND P0, PT, R7, RZ, PT ;  /* 0x000000ff0700720c */ /* 0x000fda0003f06270 */
[----:B------:R-:W-:Y:S01]  /*0ad0*/  @!P0 MOV R4, 0x0 ;  /* 0x0000000000048802 */ /* 0x000fe20000000f00 */
[----:B------:R-:W-:Y:S01]  /*0ae0*/  @!P0 IMAD.MOV.U32 R5, RZ, RZ, -0x80000 ;  /* 0xfff80000ff058424 */ /* 0x000fe200078e00ff */
[----:B------:R-:W-:Y:S06]  /*0af0*/  @!P0 BRA `(.L_x_91) ;  /* 0x00000000004c8947 */ /* 0x000fec0003800000 */
[----:B------:R-:W-:-:S13]  /*0b00*/  ISETP.GT.AND P0, PT, R7, 0x7fefffff, PT ;  /* 0x7fefffff0700780c */ /* 0x000fda0003f04270 */
[----:B------:R-:W-:Y:S05]  /*0b10*/  @P0 BRA `(.L_x_92) ;  /* 0x0000000000400947 */ /* 0x000fea0003800000 */
[----:B------:R-:W-:Y:S01]  /*0b20*/  DMUL R4, R6, 8.11296384146066816958e+31 ;  /* 0x4690000006047828 */ /* 0x000fe20000000000 */
[----:B------:R-:W-:Y:S02]  /*0b30*/  IMAD.MOV.U32 R10, RZ, RZ, 0x0 ;  /* 0x00000000ff0a7424 */ /* 0x000fe400078e00ff */
[----:B------:R-:W-:Y:S02]  /*0b40*/  IMAD.MOV.U32 R6, RZ, RZ, RZ ;  /* 0x000000ffff067224 */ /* 0x000fe400078e00ff */
[----:B------:R-:W-:Y:S01]  /*0b50*/  IMAD.MOV.U32 R11, RZ, RZ, 0x3fd80000 ;  /* 0x3fd80000ff0b7424 */ /* 0x000fe200078e00ff */
[----:B------:R-:W0:Y:S03]  /*0b60*/  MUFU.RSQ64H R7, R5 ;  /* 0x0000000500077308 */ /* 0x000e260000001c00 */
[----:B0-----:R-:W-:-:S08]  /*0b70*/  DMUL R8, R6, R6 ;  /* 0x0000000606087228 */ /* 0x001fd00000000000 */
[----:B------:R-:W-:-:S08]  /*0b80*/  DFMA R8, R4, -R8, 1 ;  /* 0x3ff000000408742b */ /* 0x000fd00000000808 */
[----:B------:R-:W-:Y:S02]  /*0b90*/  DFMA R10, R8, R10, 0.5 ;  /* 0x3fe00000080a742b */ /* 0x000fe4000000000a */
[----:B------:R-:W-:-:S08]  /*0ba0*/  DMUL R8, R6, R8 ;  /* 0x0000000806087228 */ /* 0x000fd00000000000 */
[----:B------:R-:W-:-:S08]  /*0bb0*/  DFMA R8, R10, R8, R6 ;  /* 0x000000080a08722b */ /* 0x000fd00000000006 */
[----:B------:R-:W-:Y:S02]  /*0bc0*/  DMUL R6, R4, R8 ;  /* 0x0000000804067228 */ /* 0x000fe40000000000 */
[----:B------:R-:W-:-:S06]  /*0bd0*/  IADD3 R9, PT, PT, R9, -0x100000, RZ ;  /* 0xfff0000009097810 */ /* 0x000fcc0007ffe0ff */
[----:B------:R-:W-:-:S08]  /*0be0*/  DFMA R10, R6, -R6, R4 ;  /* 0x80000006060a722b */ /* 0x000fd00000000004 */
[----:B------:R-:W-:-:S10]  /*0bf0*/  DFMA R4, R8, R10, R6 ;  /* 0x0000000a0804722b */ /* 0x000fd40000000006 */
[----:B------:R-:W-:Y:S01]  /*0c00*/  VIADD R5, R5, 0xfcb00000 ;  /* 0xfcb0000005057836 */ /* 0x000fe20000000000 */
[----:B------:R-:W-:Y:S06]  /*0c10*/  BRA `(.L_x_91) ;  /* 0x0000000000047947 */ /* 0x000fec0003800000 */
.L_x_92:
[----:B------:R-:W-:-:S11]  /*0c20*/  DADD R4, R6, R6 ;  /* 0x0000000006047229 */ /* 0x000fd60000000006 */
.L_x_91:
[----:B------:R-:W-:Y:S05]  /*0c30*/  BSYNC.RECONVERGENT B1 ;  /* 0x0000000000017941 */ /* 0x000fea0003800200 */
.L_x_89:
[----:B------:R-:W-:Y:S02]  /*0c40*/  IMAD.MOV.U32 R6, RZ, RZ, R4 ;  /* 0x000000ffff067224 */ /* 0x000fe400078e0004 */
[----:B------:R-:W-:Y:S01]  /*0c50*/  IMAD.MOV.U32 R7, RZ, RZ, R5 ;  /* 0x000000ffff077224 */ /* 0x000fe200078e0005 */
[----:B------:R-:W-:Y:S01]  /*0c60*/  MOV R5, 0x0 ;  /* 0x0000000000057802 */ /* 0x000fe20000000f00 */
[----:B------:R-:W-:-:S04]  /*0c70*/  IMAD.MOV.U32 R4, RZ, RZ, R0 ;  /* 0x000000ffff047224 */ /* 0x000fc800078e0000 */
[----:B------:R-:W-:Y:S05]  /*0c80*/  RET.REL.NODEC R4 `(_Z27InitializeSupercooledSpherePfS_S_S_) ;  /* 0xfffffff004dc7950 */ /* 0x000fea0003c3ffff */
        .type           $_Z27InitializeSupercooledSpherePfS_S_S_$__internal_accurate_pow,@function
        .size           $_Z27InitializeSupercooledSpherePfS_S_S_$__internal_accurate_pow,(.L_x_99 - $_Z27InitializeSupercooledSpherePfS_S_S_$__internal_accurate_pow)
$_Z27InitializeSupercooledSpherePfS_S_S_$__internal_accurate_pow:
[----:B------:R-:W-:Y:S01]  /*0c90*/  ISETP.GT.U32.AND P0, PT, R27, 0xfffff, PT ;  /* 0x000fffff1b00780c */ /* 0x000fe20003f04070 */
[----:B------:R-:W-:Y:S01]  /*0ca0*/  IMAD.MOV.U32 R6, RZ, RZ, R8 ;  /* 0x000000ffff067224 */ /* 0x000fe200078e0008 */
[----:B------:R-:W-:Y:S01]  /*0cb0*/  MOV R12, 0x41ad3b5a ;  /* 0x41ad3b5a000c7802 */ /* 0x000fe20000000f00 */
[--C-:B------:R-:W-:Y:S01]  /*0cc0*/  IMAD.MOV.U32 R7, RZ, RZ, R27.reuse ;  /* 0x000000ffff077224 */ /* 0x100fe200078e001b */
[----:B------:R-:W-:Y:S01]  /*0cd0*/  UMOV UR6, 0x7d2cafe2 ;  /* 0x7d2cafe200067882 */ /* 0x000fe20000000000 */
[--C-:B------:R-:W-:Y:S01]  /*0ce0*/  IMAD.MOV.U32 R9, RZ, RZ, R27.reuse ;  /* 0x000000ffff097224 */ /* 0x100fe200078e001b */
[----:B------:R-:W-:Y:S01]  /*0cf0*/  UMOV UR7, 0x3eb0f5ff ;  /* 0x3eb0f5ff00077882 */ /* 0x000fe20000000000 */
[----:B------:R-:W-:Y:S01]  /*0d00*/  IMAD.MOV.U32 R13, RZ, RZ, 0x3ed0f5d2 ;  /* 0x3ed0f5d2ff0d7424 */ /* 0x000fe200078e00ff */
[----:B------:R-:W-:Y:S01]  /*0d10*/  SHF.R.U32.HI R27, RZ, 0x14, R27 ;  /* 0x00000014ff1b7819 */ /* 0x000fe2000001161b */
[----:B------:R-:W-:Y:S01]  /*0d20*/  UMOV UR8, 0xfefa39ef ;  /* 0xfefa39ef00087882 */ /* 0x000fe20000000000 */
[----:B------:R-:W-:-:S03]  /*0d30*/  UMOV UR9, 0x3fe62e42 ;  /* 0x3fe62e4200097882 */ /* 0x000fc60000000000 */
[----:B------:R-:W-:-:S10]  /*0d40*/  @!P0 DMUL R6, R6, 1.80143985094819840000e+16 ;  /* 0x4350000006068828 */ /* 0x000fd40000000000 */
[----:B------:R-:W-:Y:S01]  /*0d50*/  @!P0 IMAD.MOV.U32 R9, RZ, RZ, R7 ;  /* 0x000000ffff098224 */ /* 0x000fe200078e0007 */
[----:B------:R-:W-:Y:S02]  /*0d60*/  @!P0 MOV R8, R6 ;  /* 0x0000000600088202 */ /* 0x000fe40000000f00 */
[----:B------:R-:W-:Y:S02]  /*0d70*/  @!P0 LEA.HI R27, R7, 0xffffffca, RZ, 0xc ;  /* 0xffffffca071b8811 */ /* 0x000fe400078f60ff */
[----:B------:R-:W-:Y:S01]  /*0d80*/  LOP3.LUT R9, R9, 0x800fffff, RZ, 0xc0, !PT ;  /* 0x800fffff09097812 */ /* 0x000fe200078ec0ff */
[----:B------:R-:W-:Y:S02]  /*0d90*/  IMAD.MOV.U32 R10, RZ, RZ, R8 ;  /* 0x000000ffff0a7224 */ /* 0x000fe400078e0008 */
[----:B------:R-:W-:Y:S01]  /*0da0*/  IMAD.MOV.U32 R8, RZ, RZ, RZ ;  /* 0x000000ffff087224 */ /* 0x000fe200078e00ff */
[----:B------:R-:W-:Y:S01]  /*0db0*/  LOP3.LUT R11, R9, 0x3ff00000, RZ, 0xfc, !PT ;  /* 0x3ff00000090b7812 */ /* 0x000fe200078efcff */
[----:B------:R-:W-:-:S03]  /*0dc0*/  VIADD R6, R27, 0xfffffc01 ;  /* 0xfffffc011b067836 */ /* 0x000fc60000000000 */
[----:B------:R-:W-:-:S13]  /*0dd0*/  ISETP.GE.U32.AND P1, PT, R11, 0x3ff6a09f, PT ;  /* 0x3ff6a09f0b00780c */ /* 0x000fda0003f26070 */
[----:B------:R-:W-:Y:S01]  /*0de0*/  @P1 VIADD R9, R11, 0xfff00000 ;  /* 0xfff000000b091836 */ /* 0x000fe20000000000 */
[----:B------:R-:W-:-:S03]  /*0df0*/  @P1 IADD3 R6, PT, PT, R27, -0x3fe, RZ ;  /* 0xfffffc021b061810 */ /* 0x000fc60007ffe0ff */
        /* <DEDUP_REMOVED lines=33> */
[----:B------:R-:W-:-:S03]  /*1010*/  DMUL R22, R8, R14 ;  /* 0x0000000e08167228 */ /* 0x000fc60000000000 */
[----:B------:R-:W-:-:S08]  /*1020*/  DFMA R10, R20, R18, UR6 ;  /* 0x00000006140a7e2b */ /* 0x000fd00008000012 */
[----:B------:R-:W-:Y:S01]  /*1030*/  DADD R16, -R10, UR6 ;  /* 0x000000060a107e29 */ /* 0x000fe20008000100 */
[----:B------:R-:W-:Y:S01]  /*1040*/  UMOV UR6, 0xb9e7b0 ;  /* 0x00b9e7b000067882 */ /* 0x000fe20000000000 */
[----:B------:R-:W-:-:S06]  /*1050*/  UMOV UR7, 0x3c46a4cb ;  /* 0x3c46a4cb00077882 */ /* 0x000fcc0000000000 */
[----:B------:R-:W-:Y:S02]  /*1060*/  DFMA R16, R20, R18, R16 ;  /* 0x000000121410722b */ /* 0x000fe40000000010 */
[----:B------:R-:W-:Y:S01]  /*1070*/  DFMA R18, R8, R8, -R14 ;  /* 0x000000080812722b */ /* 0x000fe2000000080e */
[----:B------:R-:W-:Y:S02]  /*1080*/  VIADD R21, R13, 0x100000 ;  /* 0x001000000d157836 */ /* 0x000fe40000000000 */
[----:B------:R-:W-:-:S06]  /*1090*/  IMAD.MOV.U32 R20, RZ, RZ, R12 ;  /* 0x000000ffff147224 */ /* 0x000fcc00078e000c */
        /* <DEDUP_REMOVED lines=20> */
[----:B------:R-:W-:-:S08]  /*11e0*/  DADD R8, R10, R8 ;  /* 0x000000000a087229 */ /* 0x000fd00000000008 */
[----:B------:R-:W-:Y:S01]  /*11f0*/  DADD R12, R12, R8 ;  /* 0x000000000c0c7229 */ /* 0x000fe20000000008 */
[----:B------:R-:W-:Y:S01]  /*1200*/  LOP3.LUT R8, R6, 0x80000000, RZ, 0x3c, !PT ;  /* 0x8000000006087812 */ /* 0x000fe200078e3cff */
[----:B------:R-:W-:-:S06]  /*1210*/  IMAD.MOV.U32 R9, RZ, RZ, 0x43300000 ;  /* 0x43300000ff097424 */ /* 0x000fcc00078e00ff */
[----:B------:R-:W-:Y:S02]  /*1220*/  DADD R10, R14, R12 ;  /* 0x000000000e0a7229 */ /* 0x000fe4000000000c */
[----:B------:R-:W-:Y:S01]  /*1230*/  DADD R8, R8, -UR6 ;  /* 0x8000000608087e29 */ /* 0x000fe20008000000 */
[----:B------:R-:W-:Y:S01]  /*1240*/  UMOV UR6, 0xfefa39ef ;  /* 0xfefa39ef00067882 */ /* 0x000fe20000000000 */
[----:B------:R-:W-:-:S04]  /*1250*/  UMOV UR7, 0x3fe62e42 ;  /* 0x3fe62e4200077882 */ /* 0x000fc80000000000 */
[--C-:B------:R-:W-:Y:S02]  /*1260*/  DADD R16, R14, -R10.reuse ;  /* 0x000000000e107229 */ /* 0x100fe4000000080a */
[----:B------:R-:W-:Y:S01]  /*1270*/  DFMA R6, R8, UR6, R10 ;  /* 0x0000000608067c2b */ /* 0x000fe2000800000a */
[----:B------:R-:W-:Y:S01]  /*1280*/  UMOV UR6, 0x3b39803f ;  /* 0x3b39803f00067882 */ /* 0x000fe20000000000 */
[----:B------:R-:W-:-:S04]  /*1290*/  UMOV UR7, 0x3c7abc9e ;  /* 0x3c7abc9e00077882 */ /* 0x000fc80000000000 */
[----:B------:R-:W-:Y:S02]  /*12a0*/  DADD R16, R12, R16 ;  /* 0x000000000c107229 */ /* 0x000fe40000000010 */
[----:B------:R-:W-:-:S08]  /*12b0*/  DFMA R14, R8, -UR8, R6 ;  /* 0x80000008080e7c2b */ /* 0x000fd00008000006 */
[----:B------:R-:W-:-:S08]  /*12c0*/  DADD R14, -R10, R14 ;  /* 0x000000000a0e7229 */ /* 0x000fd0000000010e */
[----:B------:R-:W-:-:S08]  /*12d0*/  DADD R10, R16, -R14 ;  /* 0x00000000100a7229 */ /* 0x000fd0000000080e */
[----:B------:R-:W-:Y:S01]  /*12e0*/  DFMA R10, R8, UR6, R10 ;  /* 0x00000006080a7c2b */ /* 0x000fe2000800000a */
[----:B------:R-:W-:Y:S02]  /*12f0*/  USHF.L.U32 UR7, UR5, 0x1, URZ ;  /* 0x0000000105077899 */ /* 0x000fe400080006ff */
[----:B------:R-:W-:Y:S02]  /*1300*/  ULOP3.LUT UR6, UR5, 0xff0fffff, URZ, 0xc0, !UPT ;  /* 0xff0fffff05067892 */ /* 0x000fe4000f8ec0ff */
[----:B------:R-:W-:-:S03]  /*1310*/  UISETP.GT.U32.AND UP0, UPT, UR7, -0x2000001, UPT ;  /* 0xfdffffff0700788c */ /* 0x000fc6000bf04070 */
[----:B------:R-:W-:Y:S01]  /*1320*/  DADD R8, R6, R10 ;  /* 0x0000000006087229 */ /* 0x000fe2000000000a */
[----:B------:R-:W-:-:S03]  /*1330*/  USEL UR7, UR6, UR5, UP0 ;  /* 0x0000000506077287 */ /* 0x000fc60008000000 */
[----:B------:R-:W-:-:S04]  /*1340*/  UMOV UR6, UR4 ;  /* 0x0000000400067c82 */ /* 0x000fc80008000000 */
[----:B------:R-:W-:Y:S02]  /*1350*/  DADD R6, R6, -R8 ;  /* 0x0000000006067229 */ /* 0x000fe40000000808 */
[----:B------:R-:W-:-:S06]  /*1360*/  DMUL R16, R8, UR6 ;  /* 0x0000000608107c28 */ /* 0x000fcc0008000000 */
[----:B------:R-:W-:Y:S02]  /*1370*/  DADD R6, R10, R6 ;  /* 0x000000000a067229 */ /* 0x000fe40000000006 */
[----:B------:R-:W-:Y:S01]  /*1380*/  DFMA R14, R8, UR6, -R16 ;  /* 0x00000006080e7c2b */ /* 0x000fe20008000810 */
[----:B------:R-:W-:Y:S02]  /*1390*/  IMAD.MOV.U32 R8, RZ, RZ, 0x652b82fe ;  /* 0x652b82feff087424 */ /* 0x000fe400078e00ff */
[----:B------:R-:W-:-:S05]  /*13a0*/  IMAD.MOV.U32 R9, RZ, RZ, 0x3ff71547 ;  /* 0x3ff71547ff097424 */ /* 0x000fca00078e00ff */
[----:B------:R-:W-:Y:S01]  /*13b0*/  DFMA R14, R6, UR6, R14 ;  /* 0x00000006060e7c2b */ /* 0x000fe2000800000e */
[----:B------:R-:W-:Y:S01]  /*13c0*/  UMOV UR6, 0x3b39803f ;  /* 0x3b39803f00067882 */ /* 0x000fe20000000000 */
[----:B------:R-:W-:-:S06]  /*13d0*/  UMOV UR7, 0x3c7abc9e ;  /* 0x3c7abc9e00077882 */ /* 0x000fcc0000000000 */
[----:B------:R-:W-:-:S08]  /*13e0*/  DADD R6, R16, R14 ;  /* 0x0000000010067229 */ /* 0x000fd0000000000e */
[----:B------:R-:W-:Y:S02]  /*13f0*/  DFMA R8, R6, R8, 6.75539944105574400000e+15 ;  /* 0x433800000608742b */ /* 0x000fe40000000008 */
[----:B------:R-:W-:Y:S01]  /*1400*/  FSETP.GEU.AND P0, PT, |R7|, 4.1917929649353027344, PT ;  /* 0x4086232b0700780b */ /* 0x000fe20003f0e200 */
[----:B------:R-:W-:-:S05]  /*1410*/  DADD R16, R16, -R6 ;  /* 0x0000000010107229 */ /* 0x000fca0000000806 */
[----:B------:R-:W-:-:S03]  /*1420*/  DADD R10, R8, -6.75539944105574400000e+15 ;  /* 0xc3380000080a7429 */ /* 0x000fc60000000000 */
[----:B------:R-:W-:-:S05]  /*1430*/  DADD R14, R14, R16 ;  /* 0x000000000e0e7229 */ /* 0x000fca0000000010 */
[----:B------:R-:W-:-:S08]  /*1440*/  DFMA R12, R10, -UR8, R6 ;  /* 0x800000080a0c7c2b */ /* 0x000fd00008000006 */
        /* <DEDUP_REMOVED lines=32> */
[----:B------:R-:W-:Y:S02]  /*1650*/  IMAD R13, R8, 0x100000, R11 ;  /* 0x00100000080d7824 */ /* 0x000fe400078e020b */
[----:B------:R-:W-:Y:S01]  /*1660*/  IMAD.MOV.U32 R12, RZ, RZ, R10 ;  /* 0x000000ffff0c7224 */ /* 0x000fe200078e000a */
[----:B------:R-:W-:Y:S06]  /*1670*/  @!P0 BRA `(.L_x_93) ;  /* 0x0000000000308947 */ /* 0x000fec0003800000 */
[----:B------:R-:W-:Y:S01]  /*1680*/  FSETP.GEU.AND P1, PT, |R7|, 4.2275390625, PT ;  /* 0x408748000700780b */ /* 0x000fe20003f2e200 */
[C---:B------:R-:W-:Y:S02]  /*1690*/  DADD R12, R6.reuse, +INF ;  /* 0x7ff00000060c7429 */ /* 0x040fe40000000000 */
[----:B------:R-:W-:-:S08]  /*16a0*/  DSETP.GEU.AND P0, PT, R6, RZ, PT ;  /* 0x000000ff0600722a */ /* 0x000fd00003f0e000 */
[----:B------:R-:W-:Y:S02]  /*16b0*/  FSEL R12, R12, RZ, P0 ;  /* 0x000000ff0c0c7208 */ /* 0x000fe40000000000 */
[----:B------:R-:W-:Y:S02]  /*16c0*/  @!P1 LEA.HI R9, R8, R8, RZ, 0x1 ;  /* 0x0000000808099211 */ /* 0x000fe400078f08ff */
[----:B------:R-:W-:Y:S02]  /*16d0*/  FSEL R13, R13, RZ, P0 ;  /* 0x000000ff0d0d7208 */ /* 0x000fe40000000000 */
[----:B------:R-:W-:-:S05]  /*16e0*/  @!P1 SHF.R.S32.HI R9, RZ, 0x1, R9 ;  /* 0x00000001ff099819 */ /* 0x000fca0000011409 */
[----:B------:R-:W-:Y:S02]  /*16f0*/  @!P1 IMAD.IADD R6, R8, 0x1, -R9 ;  /* 0x0000000108069824 */ /* 0x000fe400078e0a09 */
[----:B------:R-:W-:-:S03]  /*1700*/  @!P1 IMAD R11, R9, 0x100000, R11 ;  /* 0x00100000090b9824 */ /* 0x000fc600078e020b */
[----:B------:R-:W-:Y:S02]  /*1710*/  @!P1 LEA R7, R6, 0x3ff00000, 0x14 ;  /* 0x3ff0000006079811 */ /* 0x000fe400078ea0ff */
[----:B------:R-:W-:-:S06]  /*1720*/  @!P1 MOV R6, RZ ;  /* 0x000000ff00069202 */ /* 0x000fcc0000000f00 */
[----:B------:R-:W-:-:S11]  /*1730*/  @!P1 DMUL R12, R10, R6 ;  /* 0x000000060a0c9228 */ /* 0x000fd60000000000 */
.L_x_93:
[----:B------:R-:W-:Y:S01]  /*1740*/  DFMA R14, R14, R12, R12 ;  /* 0x0000000c0e0e722b */ /* 0x000fe2000000000c */
[----:B------:R-:W-:Y:S01]  /*1750*/  IMAD.MOV.U32 R8, RZ, RZ, R0 ;  /* 0x000000ffff087224 */ /* 0x000fe200078e0000 */
[----:B------:R-:W-:Y:S01]  /*1760*/  DSETP.NEU.AND P0, PT, |R12|, +INF , PT ;  /* 0x7ff000000c00742a */ /* 0x000fe20003f0d200 */
[----:B------:R-:W-:-:S07]  /*1770*/  IMAD.MOV.U32 R9, RZ, RZ, 0x0 ;  /* 0x00000000ff097424 */ /* 0x000fce00078e00ff */
[----:B------:R-:W-:Y:S02]  /*1780*/  FSEL R6, R12, R14, !P0 ;  /* 0x0000000e0c067208 */ /* 0x000fe40004000000 */
[----:B------:R-:W-:Y:S01]  /*1790*/  FSEL R7, R13, R15, !P0 ;  /* 0x0000000f0d077208 */ /* 0x000fe20004000000 */
[----:B------:R-:W-:Y:S06]  /*17a0*/  RET.REL.NODEC R8 `(_Z27InitializeSupercooledSpherePfS_S_S_) ;  /* 0xffffffe808147950 */ /* 0x000fec0003c3ffff */
.L_x_94:
        /* <DEDUP_REMOVED lines=13> */
.L_x_99:


//--------------------- .nv.global.init           --------------------------
	.section	.nv.global.init,"aw",@progbits
	.align	4
.nv.global.init:
	.type		mrg32k3aM1SubSeq,@object
	.size		mrg32k3aM1SubSeq,(mrg32k3aM2SubSeq - mrg32k3aM1SubSeq)
mrg32k3aM1SubSeq:
        /*0000*/ 	.byte	0x0b, 0xcc, 0xee, 0x04, 0x73, 0x29, 0x8b, 0x6f, 0xf6, 0x53, 0x03, 0xf6, 0x23, 0xf6, 0xea, 0xda
        /* <DEDUP_REMOVED lines=125> */
	.type		mrg32k3aM2SubSeq,@object
	.size		mrg32k3aM2SubSeq,(mrg32k3aM1 - mrg32k3aM2SubSeq)
mrg32k3aM2SubSeq:
        /* <DEDUP_REMOVED lines=126> */
	.type		mrg32k3aM1,@object
	.size		mrg32k3aM1,(mrg32k3aM1Seq - mrg32k3aM1)
mrg32k3aM1:
        /* <DEDUP_REMOVED lines=144> */
	.type		mrg32k3aM1Seq,@object
	.size		mrg32k3aM1Seq,(mrg32k3aM2 - mrg32k3aM1Seq)
mrg32k3aM1Seq:
        /* <DEDUP_REMOVED lines=144> */
	.type		mrg32k3aM2,@object
	.size		mrg32k3aM2,(mrg32k3aM2Seq - mrg32k3aM2)
mrg32k3aM2:
        /* <DEDUP_REMOVED lines=144> */
	.type		mrg32k3aM2Seq,@object
	.size		mrg32k3aM2Seq,(precalc_xorwow_matrix - mrg32k3aM2Seq)
mrg32k3aM2Seq:
        /* <DEDUP_REMOVED lines=144> */
	.type		precalc_xorwow_matrix,@object
	.size		precalc_xorwow_matrix,(precalc_xorwow_offset_matrix - precalc_xorwow_matrix)
precalc_xorwow_matrix:
        /* <DEDUP_REMOVED lines=6400> */
	.type		precalc_xorwow_offset_matrix,@object
	.size		precalc_xorwow_offset_matrix,(.L_1 - precalc_xorwow_offset_matrix)
precalc_xorwow_offset_matrix:
        /* <DEDUP_REMOVED lines=6400> */
.L_1:


//--------------------- .nv.shared.reserved.0     --------------------------
	.section	.nv.shared.reserved.0,"aw",@nobits
	.weak		__nv_reservedSMEM_offset_0_alias
	.size		__nv_reservedSMEM_offset_0_alias, 0, 64
	.other		__nv_reservedSMEM_offset_0_alias,@"STO_CUDA_RESERVED_SHARED STV_DEFAULT"
__nv_reservedSMEM_offset_0_alias:
	.zero		0
	.zero		64


//--------------------- .nv.constant0._Z23InitializeRandomNumbersP17curandStateXORWOW --------------------------
	.section	.nv.constant0._Z23InitializeRandomNumbersP17curandStateXORWOW,"a",@progbits
	.sectionflags	@""
	.align	4
.nv.constant0._Z23InitializeRandomNumbersP17curandStateXORWOW:
	.zero		904


//--------------------- .nv.constant0._Z15SetBoundariesXYPf --------------------------
	.section	.nv.constant0._Z15SetBoundariesXYPf,"a",@progbits
	.sectionflags	@""
	.align	4
.nv.constant0._Z15SetBoundariesXYPf:
	.zero		904


//--------------------- .nv.constant0._Z15SetBoundariesXZPf --------------------------
	.section	.nv.constant0._Z15SetBoundariesXZPf,"a",@progbits
	.sectionflags	@""
	.align	4
.nv.constant0._Z15SetBoundariesXZPf:
	.zero		904


//--------------------- .nv.constant0._Z15SetBoundariesYZPf --------------------------
	.section	.nv.constant0._Z15SetBoundariesYZPf,"a",@progbits
	.sectionflags	@""
	.align	4
.nv.constant0._Z15SetBoundariesYZPf:
	.zero		904


//--------------------- .nv.constant0._Z13ApplyTimeStepPfS_ --------------------------
	.section	.nv.constant0._Z13ApplyTimeStepPfS_,"a",@progbits
	.sectionflags	@""
	.align	4
.nv.constant0._Z13ApplyTimeStepPfS_:
	.zero		912


//--------------------- .nv.constant0._Z12CalcTimeStepPfS_S_S_ --------------------------
	.section	.nv.constant0._Z12CalcTimeStepPfS_S_S_,"a",@progbits
	.sectionflags	@""
	.align	4
.nv.constant0._Z12CalcTimeStepPfS_S_S_:
	.zero		928


//--------------------- .nv.constant0._Z27InitializeSupercooledSpherePfS_S_S_ --------------------------
	.section	.nv.constant0._Z27InitializeSupercooledSpherePfS_S_S_,"a",@progbits
	.sectionflags	@""
	.align	4
.nv.constant0._Z27InitializeSupercooledSpherePfS_S_S_:
	.zero		928


//--------------------- SYMBOLS --------------------------

	.type		.nv.reservedSmem.offset0,@object
	.size		.nv.reservedSmem.offset0,0x4
